//
// Generated by NVIDIA NVVM Compiler
//
// Compiler Build ID: CL-36424714
// Cuda compilation tools, release 13.0, V13.0.88
// Based on NVVM 20.0.0
//

.version 9.0
.target sm_100
.address_size 64

	// .globl	_Z7kernel1PKmS0_Pm
// _ZZ7kernel2PKmS0_PmE4left has been demoted
// _ZZ7kernel2PKmS0_PmE5right has been demoted

.visible .entry _Z7kernel1PKmS0_Pm(
	.param .u64 .ptr .align 1 _Z7kernel1PKmS0_Pm_param_0,
	.param .u64 .ptr .align 1 _Z7kernel1PKmS0_Pm_param_1,
	.param .u64 .ptr .align 1 _Z7kernel1PKmS0_Pm_param_2
)
{
	.reg .pred 	%p<3>;
	.reg .b32 	%r<26>;
	.reg .b64 	%rd<54>;

	ld.param.u64 	%rd5, [_Z7kernel1PKmS0_Pm_param_0];
	ld.param.u64 	%rd6, [_Z7kernel1PKmS0_Pm_param_1];
	ld.param.u64 	%rd7, [_Z7kernel1PKmS0_Pm_param_2];
	mov.u32 	%r6, %ctaid.y;
	mov.u32 	%r7, %ntid.y;
	mov.u32 	%r8, %tid.y;
	mad.lo.s32 	%r1, %r6, %r7, %r8;
	mov.u32 	%r9, %ctaid.x;
	mov.u32 	%r10, %ntid.x;
	mov.u32 	%r11, %tid.x;
	mad.lo.s32 	%r2, %r9, %r10, %r11;
	or.b32  	%r12, %r1, %r2;
	setp.gt.u32 	%p1, %r12, 1023;
	@%p1 bra 	$L__BB0_4;
	cvta.to.global.u64 	%rd1, %rd6;
	shl.b32 	%r3, %r1, 10;
	cvta.to.global.u64 	%rd2, %rd5;
	mov.b64 	%rd53, 0;
	mov.b32 	%r25, 0;
$L__BB0_2:
	add.s32 	%r14, %r3, %r25;
	mul.wide.u32 	%rd9, %r14, 8;
	add.s64 	%rd10, %rd2, %rd9;
	ld.global.u64 	%rd11, [%rd10];
	shl.b32 	%r15, %r25, 10;
	add.s32 	%r16, %r15, %r2;
	mul.wide.u32 	%rd12, %r16, 8;
	add.s64 	%rd13, %rd1, %rd12;
	ld.global.u64 	%rd14, [%rd13];
	mad.lo.s64 	%rd15, %rd14, %rd11, %rd53;
	ld.global.u64 	%rd16, [%rd10+8];
	add.s32 	%r17, %r16, 1024;
	mul.wide.u32 	%rd17, %r17, 8;
	add.s64 	%rd18, %rd1, %rd17;
	ld.global.u64 	%rd19, [%rd18];
	mad.lo.s64 	%rd20, %rd19, %rd16, %rd15;
	ld.global.u64 	%rd21, [%rd10+16];
	add.s32 	%r18, %r16, 2048;
	mul.wide.u32 	%rd22, %r18, 8;
	add.s64 	%rd23, %rd1, %rd22;
	ld.global.u64 	%rd24, [%rd23];
	mad.lo.s64 	%rd25, %rd24, %rd21, %rd20;
	ld.global.u64 	%rd26, [%rd10+24];
	add.s32 	%r19, %r16, 3072;
	mul.wide.u32 	%rd27, %r19, 8;
	add.s64 	%rd28, %rd1, %rd27;
	ld.global.u64 	%rd29, [%rd28];
	mad.lo.s64 	%rd30, %rd29, %rd26, %rd25;
	ld.global.u64 	%rd31, [%rd10+32];
	add.s32 	%r20, %r16, 4096;
	mul.wide.u32 	%rd32, %r20, 8;
	add.s64 	%rd33, %rd1, %rd32;
	ld.global.u64 	%rd34, [%rd33];
	mad.lo.s64 	%rd35, %rd34, %rd31, %rd30;
	ld.global.u64 	%rd36, [%rd10+40];
	add.s32 	%r21, %r16, 5120;
	mul.wide.u32 	%rd37, %r21, 8;
	add.s64 	%rd38, %rd1, %rd37;
	ld.global.u64 	%rd39, [%rd38];
	mad.lo.s64 	%rd40, %rd39, %rd36, %rd35;
	ld.global.u64 	%rd41, [%rd10+48];
	add.s32 	%r22, %r16, 6144;
	mul.wide.u32 	%rd42, %r22, 8;
	add.s64 	%rd43, %rd1, %rd42;
	ld.global.u64 	%rd44, [%rd43];
	mad.lo.s64 	%rd45, %rd44, %rd41, %rd40;
	ld.global.u64 	%rd46, [%rd10+56];
	add.s32 	%r23, %r16, 7168;
	mul.wide.u32 	%rd47, %r23, 8;
	add.s64 	%rd48, %rd1, %rd47;
	ld.global.u64 	%rd49, [%rd48];
	mad.lo.s64 	%rd53, %rd49, %rd46, %rd45;
	add.s32 	%r25, %r25, 8;
	setp.ne.s32 	%p2, %r25, 1024;
	@%p2 bra 	$L__BB0_2;
	add.s32 	%r24, %r3, %r2;
	cvta.to.global.u64 	%rd50, %rd7;
	mul.wide.u32 	%rd51, %r24, 8;
	add.s64 	%rd52, %rd50, %rd51;
	st.global.u64 	[%rd52], %rd53;
$L__BB0_4:
	ret;

}
	// .globl	_Z7kernel2PKmS0_Pm
.visible .entry _Z7kernel2PKmS0_Pm(
	.param .u64 .ptr .align 1 _Z7kernel2PKmS0_Pm_param_0,
	.param .u64 .ptr .align 1 _Z7kernel2PKmS0_Pm_param_1,
	.param .u64 .ptr .align 1 _Z7kernel2PKmS0_Pm_param_2
)
{
	.reg .pred 	%p<3>;
	.reg .b32 	%r<34>;
	.reg .b64 	%rd<114>;
	// demoted variable
	.shared .align 8 .b8 _ZZ7kernel2PKmS0_PmE4left[8192];
	// demoted variable
	.shared .align 8 .b8 _ZZ7kernel2PKmS0_PmE5right[8192];
	ld.param.u64 	%rd5, [_Z7kernel2PKmS0_Pm_param_0];
	ld.param.u64 	%rd6, [_Z7kernel2PKmS0_Pm_param_1];
	ld.param.u64 	%rd7, [_Z7kernel2PKmS0_Pm_param_2];
	mov.u32 	%r18, %ctaid.y;
	mov.u32 	%r19, %ntid.y;
	mov.u32 	%r1, %tid.y;
	mad.lo.s32 	%r2, %r18, %r19, %r1;
	mov.u32 	%r20, %ctaid.x;
	mov.u32 	%r21, %ntid.x;
	mul.lo.s32 	%r3, %r20, %r21;
	mov.u32 	%r4, %tid.x;
	add.s32 	%r5, %r3, %r4;
	or.b32  	%r22, %r2, %r5;
	setp.gt.u32 	%p1, %r22, 1023;
	@%p1 bra 	$L__BB1_4;
	shl.b32 	%r24, %r2, 10;
	or.b32  	%r6, %r24, %r4;
	shl.b32 	%r25, %r1, 8;
	mov.u32 	%r26, _ZZ7kernel2PKmS0_PmE4left;
	add.s32 	%r7, %r26, %r25;
	shl.b32 	%r27, %r4, 3;
	add.s32 	%r8, %r7, %r27;
	shl.b32 	%r28, %r1, 10;
	add.s32 	%r32, %r5, %r28;
	mov.u32 	%r29, _ZZ7kernel2PKmS0_PmE5right;
	add.s32 	%r11, %r29, %r27;
	add.s32 	%r10, %r11, %r25;
	cvta.to.global.u64 	%rd1, %rd5;
	cvta.to.global.u64 	%rd2, %rd6;
	mov.b64 	%rd113, 0;
	mov.b32 	%r33, 0;
	mov.u32 	%r31, %r6;
$L__BB1_2:
	mul.wide.u32 	%rd9, %r31, 8;
	add.s64 	%rd10, %rd1, %rd9;
	ld.global.u64 	%rd11, [%rd10];
	st.shared.u64 	[%r8], %rd11;
	mul.wide.u32 	%rd12, %r32, 8;
	add.s64 	%rd13, %rd2, %rd12;
	ld.global.u64 	%rd14, [%rd13];
	st.shared.u64 	[%r10], %rd14;
	bar.sync 	0;
	ld.shared.u64 	%rd15, [%r7];
	ld.shared.u64 	%rd16, [%r11];
	mad.lo.s64 	%rd17, %rd16, %rd15, %rd113;
	bar.sync 	0;
	ld.shared.u64 	%rd18, [%r7+8];
	ld.shared.u64 	%rd19, [%r11+256];
	mad.lo.s64 	%rd20, %rd19, %rd18, %rd17;
	bar.sync 	0;
	ld.shared.u64 	%rd21, [%r7+16];
	ld.shared.u64 	%rd22, [%r11+512];
	mad.lo.s64 	%rd23, %rd22, %rd21, %rd20;
	bar.sync 	0;
	ld.shared.u64 	%rd24, [%r7+24];
	ld.shared.u64 	%rd25, [%r11+768];
	mad.lo.s64 	%rd26, %rd25, %rd24, %rd23;
	bar.sync 	0;
	ld.shared.u64 	%rd27, [%r7+32];
	ld.shared.u64 	%rd28, [%r11+1024];
	mad.lo.s64 	%rd29, %rd28, %rd27, %rd26;
	bar.sync 	0;
	ld.shared.u64 	%rd30, [%r7+40];
	ld.shared.u64 	%rd31, [%r11+1280];
	mad.lo.s64 	%rd32, %rd31, %rd30, %rd29;
	bar.sync 	0;
	ld.shared.u64 	%rd33, [%r7+48];
	ld.shared.u64 	%rd34, [%r11+1536];
	mad.lo.s64 	%rd35, %rd34, %rd33, %rd32;
	bar.sync 	0;
	ld.shared.u64 	%rd36, [%r7+56];
	ld.shared.u64 	%rd37, [%r11+1792];
	mad.lo.s64 	%rd38, %rd37, %rd36, %rd35;
	bar.sync 	0;
	ld.shared.u64 	%rd39, [%r7+64];
	ld.shared.u64 	%rd40, [%r11+2048];
	mad.lo.s64 	%rd41, %rd40, %rd39, %rd38;
	bar.sync 	0;
	ld.shared.u64 	%rd42, [%r7+72];
	ld.shared.u64 	%rd43, [%r11+2304];
	mad.lo.s64 	%rd44, %rd43, %rd42, %rd41;
	bar.sync 	0;
	ld.shared.u64 	%rd45, [%r7+80];
	ld.shared.u64 	%rd46, [%r11+2560];
	mad.lo.s64 	%rd47, %rd46, %rd45, %rd44;
	bar.sync 	0;
	ld.shared.u64 	%rd48, [%r7+88];
	ld.shared.u64 	%rd49, [%r11+2816];
	mad.lo.s64 	%rd50, %rd49, %rd48, %rd47;
	bar.sync 	0;
	ld.shared.u64 	%rd51, [%r7+96];
	ld.shared.u64 	%rd52, [%r11+3072];
	mad.lo.s64 	%rd53, %rd52, %rd51, %rd50;
	bar.sync 	0;
	ld.shared.u64 	%rd54, [%r7+104];
	ld.shared.u64 	%rd55, [%r11+3328];
	mad.lo.s64 	%rd56, %rd55, %rd54, %rd53;
	bar.sync 	0;
	ld.shared.u64 	%rd57, [%r7+112];
	ld.shared.u64 	%rd58, [%r11+3584];
	mad.lo.s64 	%rd59, %rd58, %rd57, %rd56;
	bar.sync 	0;
	ld.shared.u64 	%rd60, [%r7+120];
	ld.shared.u64 	%rd61, [%r11+3840];
	mad.lo.s64 	%rd62, %rd61, %rd60, %rd59;
	bar.sync 	0;
	ld.shared.u64 	%rd63, [%r7+128];
	ld.shared.u64 	%rd64, [%r11+4096];
	mad.lo.s64 	%rd65, %rd64, %rd63, %rd62;
	bar.sync 	0;
	ld.shared.u64 	%rd66, [%r7+136];
	ld.shared.u64 	%rd67, [%r11+4352];
	mad.lo.s64 	%rd68, %rd67, %rd66, %rd65;
	bar.sync 	0;
	ld.shared.u64 	%rd69, [%r7+144];
	ld.shared.u64 	%rd70, [%r11+4608];
	mad.lo.s64 	%rd71, %rd70, %rd69, %rd68;
	bar.sync 	0;
	ld.shared.u64 	%rd72, [%r7+152];
	ld.shared.u64 	%rd73, [%r11+4864];
	mad.lo.s64 	%rd74, %rd73, %rd72, %rd71;
	bar.sync 	0;
	ld.shared.u64 	%rd75, [%r7+160];
	ld.shared.u64 	%rd76, [%r11+5120];
	mad.lo.s64 	%rd77, %rd76, %rd75, %rd74;
	bar.sync 	0;
	ld.shared.u64 	%rd78, [%r7+168];
	ld.shared.u64 	%rd79, [%r11+5376];
	mad.lo.s64 	%rd80, %rd79, %rd78, %rd77;
	bar.sync 	0;
	ld.shared.u64 	%rd81, [%r7+176];
	ld.shared.u64 	%rd82, [%r11+5632];
	mad.lo.s64 	%rd83, %rd82, %rd81, %rd80;
	bar.sync 	0;
	ld.shared.u64 	%rd84, [%r7+184];
	ld.shared.u64 	%rd85, [%r11+5888];
	mad.lo.s64 	%rd86, %rd85, %rd84, %rd83;
	bar.sync 	0;
	ld.shared.u64 	%rd87, [%r7+192];
	ld.shared.u64 	%rd88, [%r11+6144];
	mad.lo.s64 	%rd89, %rd88, %rd87, %rd86;
	bar.sync 	0;
	ld.shared.u64 	%rd90, [%r7+200];
	ld.shared.u64 	%rd91, [%r11+6400];
	mad.lo.s64 	%rd92, %rd91, %rd90, %rd89;
	bar.sync 	0;
	ld.shared.u64 	%rd93, [%r7+208];
	ld.shared.u64 	%rd94, [%r11+6656];
	mad.lo.s64 	%rd95, %rd94, %rd93, %rd92;
	bar.sync 	0;
	ld.shared.u64 	%rd96, [%r7+216];
	ld.shared.u64 	%rd97, [%r11+6912];
	mad.lo.s64 	%rd98, %rd97, %rd96, %rd95;
	bar.sync 	0;
	ld.shared.u64 	%rd99, [%r7+224];
	ld.shared.u64 	%rd100, [%r11+7168];
	mad.lo.s64 	%rd101, %rd100, %rd99, %rd98;
	bar.sync 	0;
	ld.shared.u64 	%rd102, [%r7+232];
	ld.shared.u64 	%rd103, [%r11+7424];
	mad.lo.s64 	%rd104, %rd103, %rd102, %rd101;
	bar.sync 	0;
	ld.shared.u64 	%rd105, [%r7+240];
	ld.shared.u64 	%rd106, [%r11+7680];
	mad.lo.s64 	%rd107, %rd106, %rd105, %rd104;
	bar.sync 	0;
	ld.shared.u64 	%rd108, [%r7+248];
	ld.shared.u64 	%rd109, [%r11+7936];
	mad.lo.s64 	%rd113, %rd109, %rd108, %rd107;
	bar.sync 	0;
	add.s32 	%r33, %r33, 1;
	add.s32 	%r32, %r32, 32768;
	add.s32 	%r31, %r31, 32;
	setp.ne.s32 	%p2, %r33, 32;
	@%p2 bra 	$L__BB1_2;
	add.s32 	%r30, %r6, %r3;
	cvta.to.global.u64 	%rd110, %rd7;
	mul.wide.u32 	%rd111, %r30, 8;
	add.s64 	%rd112, %rd110, %rd111;
	st.global.u64 	[%rd112], %rd113;
$L__BB1_4:
	ret;

}


// ===== COMPILED SASS (sm_100) =====

	.target	sm_100

	.elftype	@"ET_EXEC"


//--------------------- .note.nv.tkinfo           --------------------------
	.section	.note.nv.tkinfo,"",@"SHT_NOTE"
	.sectionflags	@"SHF_NOTE_NV_TKINFO"
	.tkinfo
        /*0018*/ 	.word	0x00000002
        /*0030*/ 	.string	""
        /*0030*/ 	.string	"ptxas"
        /*0030*/ 	.string	"Cuda compilation tools, release 13.0, V13.0.88"
        /*0030*/ 	.string	"Build cuda_13.0.r13.0/compiler.36424714_0"
        /*0030*/ 	.string	"-arch sm_100 -m 64 "



//--------------------- .note.nv.cuinfo           --------------------------
	.section	.note.nv.cuinfo,"",@"SHT_NOTE"
	.sectionflags	@"SHF_NOTE_NV_CUINFO"
        /*0018*/ 	.short	0x0002
        /*001a*/ 	.short	0x0064
        /*001c*/ 	.short	0x0082
	.zero		2


//--------------------- .nv.info                  --------------------------
	.section	.nv.info,"",@"SHT_CUDA_INFO"
	.align	4


	//----- nvinfo : EIATTR_REGCOUNT
	.align		4
        /*0000*/ 	.byte	0x04, 0x2f
        /*0002*/ 	.short	(.L_1 - .L_0)
	.align		4
.L_0:
        /*0004*/ 	.word	index@(_Z7kernel1PKmS0_Pm)
        /*0008*/ 	.word	0x00000020


	//----- nvinfo : EIATTR_FRAME_SIZE
	.align		4
.L_1:
        /*000c*/ 	.byte	0x04, 0x11
        /*000e*/ 	.short	(.L_3 - .L_2)
	.align		4
.L_2:
        /*0010*/ 	.word	index@(_Z7kernel1PKmS0_Pm)
        /*0014*/ 	.word	0x00000000


	//----- nvinfo : EIATTR_REGCOUNT
	.align		4
.L_3:
        /*0018*/ 	.byte	0x04, 0x2f
        /*001a*/ 	.short	(.L_5 - .L_4)
	.align		4
.L_4:
        /*001c*/ 	.word	index@(_Z7kernel2PKmS0_Pm)
        /*0020*/ 	.word	0x0000001e


	//----- nvinfo : EIATTR_FRAME_SIZE
	.align		4
.L_5:
        /*0024*/ 	.byte	0x04, 0x11
        /*0026*/ 	.short	(.L_7 - .L_6)
	.align		4
.L_6:
        /*0028*/ 	.word	index@(_Z7kernel2PKmS0_Pm)
        /*002c*/ 	.word	0x00000000


	//----- nvinfo : EIATTR_MIN_STACK_SIZE
	.align		4
.L_7:
        /*0030*/ 	.byte	0x04, 0x12
        /*0032*/ 	.short	(.L_9 - .L_8)
	.align		4
.L_8:
        /*0034*/ 	.word	index@(_Z7kernel2PKmS0_Pm)
        /*0038*/ 	.word	0x00000000


	//----- nvinfo : EIATTR_MIN_STACK_SIZE
	.align		4
.L_9:
        /*003c*/ 	.byte	0x04, 0x12
        /*003e*/ 	.short	(.L_11 - .L_10)
	.align		4
.L_10:
        /*0040*/ 	.word	index@(_Z7kernel1PKmS0_Pm)
        /*0044*/ 	.word	0x00000000
.L_11:


//--------------------- .nv.compat                --------------------------
	.section	.nv.compat,"",@"SHT_CUDA_COMPAT_INFO"
	.align	4
        /*0000*/ 	.byte	0x02, 0x09, 0x00, 0x00, 0x02, 0x02, 0x01, 0x00, 0x02, 0x05, 0x05, 0x00, 0x03, 0x07, 0x01, 0x01
        /*0010*/ 	.byte	0x02, 0x03, 0x00, 0x00, 0x02, 0x06, 0x01, 0x00, 0x04, 0x0b, 0x08, 0x00, 0x09, 0x00, 0x00, 0x00
        /*0020*/ 	.byte	0x00, 0x00, 0x00, 0x00


//--------------------- .nv.info._Z7kernel2PKmS0_Pm --------------------------
	.section	.nv.info._Z7kernel2PKmS0_Pm,"",@"SHT_CUDA_INFO"
	.sectionflags	@""
	.align	4


	//----- nvinfo : EIATTR_CUDA_API_VERSION
	.align		4
        /*0000*/ 	.byte	0x04, 0x37
        /*0002*/ 	.short	(.L_13 - .L_12)
.L_12:
        /*0004*/ 	.word	0x00000082


	//----- nvinfo : EIATTR_KPARAM_INFO
	.align		4
.L_13:
        /*0008*/ 	.byte	0x04, 0x17
        /*000a*/ 	.short	(.L_15 - .L_14)
.L_14:
        /*000c*/ 	.word	0x00000000
        /*0010*/ 	.short	0x0002
        /*0012*/ 	.short	0x0010
        /*0014*/ 	.byte	0x00, 0xf5, 0x21, 0x00


	//----- nvinfo : EIATTR_KPARAM_INFO
	.align		4
.L_15:
        /*0018*/ 	.byte	0x04, 0x17
        /*001a*/ 	.short	(.L_17 - .L_16)
.L_16:
        /*001c*/ 	.word	0x00000000
        /*0020*/ 	.short	0x0001
        /*0022*/ 	.short	0x0008
        /*0024*/ 	.byte	0x00, 0xf5, 0x21, 0x00


	//----- nvinfo : EIATTR_KPARAM_INFO
	.align		4
.L_17:
        /*0028*/ 	.byte	0x04, 0x17
        /*002a*/ 	.short	(.L_19 - .L_18)
.L_18:
        /*002c*/ 	.word	0x00000000
        /*0030*/ 	.short	0x0000
        /*0032*/ 	.short	0x0000
        /*0034*/ 	.byte	0x00, 0xf5, 0x21, 0x00


	//----- nvinfo : EIATTR_SPARSE_MMA_MASK
	.align		4
.L_19:
        /*0038*/ 	.byte	0x03, 0x50
        /*003a*/ 	.short	0x0000


	//----- nvinfo : EIATTR_MAXREG_COUNT
	.align		4
        /*003c*/ 	.byte	0x03, 0x1b
        /*003e*/ 	.short	0x00ff


	//----- nvinfo : EIATTR_NUM_BARRIERS
	.align		4
        /*0040*/ 	.byte	0x02, 0x4c
        /*0042*/ 	.byte	0x01
	.zero		1


	//----- nvinfo : EIATTR_MERCURY_ISA_VERSION
	.align		4
        /*0044*/ 	.byte	0x03, 0x5f
        /*0046*/ 	.short	0x0101


	//----- nvinfo : EIATTR_VRC_CTA_INIT_COUNT
	.align		4
        /*0048*/ 	.byte	0x02, 0x4a
	.zero		1
	.zero		1


	//----- nvinfo : EIATTR_EXIT_INSTR_OFFSETS
	.align		4
        /*004c*/ 	.byte	0x04, 0x1c
        /*004e*/ 	.short	(.L_21 - .L_20)


	//   ....[0]....
.L_20:
        /*0050*/ 	.word	0x000000c0


	//   ....[1]....
        /*0054*/ 	.word	0x00001100


	//----- nvinfo : EIATTR_CBANK_PARAM_SIZE
	.align		4
.L_21:
        /*0058*/ 	.byte	0x03, 0x19
        /*005a*/ 	.short	0x0018


	//----- nvinfo : EIATTR_PARAM_CBANK
	.align		4
        /*005c*/ 	.byte	0x04, 0x0a
        /*005e*/ 	.short	(.L_23 - .L_22)
	.align		4
.L_22:
        /*0060*/ 	.word	index@(.nv.constant0._Z7kernel2PKmS0_Pm)
        /*0064*/ 	.short	0x0380
        /*0066*/ 	.short	0x0018


	//----- nvinfo : EIATTR_SW_WAR
	.align		4
.L_23:
        /*0068*/ 	.byte	0x04, 0x36
        /*006a*/ 	.short	(.L_25 - .L_24)
.L_24:
        /*006c*/ 	.word	0x00000008
.L_25:


//--------------------- .nv.info._Z7kernel1PKmS0_Pm --------------------------
	.section	.nv.info._Z7kernel1PKmS0_Pm,"",@"SHT_CUDA_INFO"
	.sectionflags	@""
	.align	4


	//----- nvinfo : EIATTR_CUDA_API_VERSION
	.align		4
        /*0000*/ 	.byte	0x04, 0x37
        /*0002*/ 	.short	(.L_27 - .L_26)
.L_26:
        /*0004*/ 	.word	0x00000082


	//----- nvinfo : EIATTR_KPARAM_INFO
	.align		4
.L_27:
        /*0008*/ 	.byte	0x04, 0x17
        /*000a*/ 	.short	(.L_29 - .L_28)
.L_28:
        /*000c*/ 	.word	0x00000000
        /*0010*/ 	.short	0x0002
        /*0012*/ 	.short	0x0010
        /*0014*/ 	.byte	0x00, 0xf5, 0x21, 0x00


	//----- nvinfo : EIATTR_KPARAM_INFO
	.align		4
.L_29:
        /*0018*/ 	.byte	0x04, 0x17
        /*001a*/ 	.short	(.L_31 - .L_30)
.L_30:
        /*001c*/ 	.word	0x00000000
        /*0020*/ 	.short	0x0001
        /*0022*/ 	.short	0x0008
        /*0024*/ 	.byte	0x00, 0xf5, 0x21, 0x00


	//----- nvinfo : EIATTR_KPARAM_INFO
	.align		4
.L_31:
        /*0028*/ 	.byte	0x04, 0x17
        /*002a*/ 	.short	(.L_33 - .L_32)
.L_32:
        /*002c*/ 	.word	0x00000000
        /*0030*/ 	.short	0x0000
        /*0032*/ 	.short	0x0000
        /*0034*/ 	.byte	0x00, 0xf5, 0x21, 0x00


	//----- nvinfo : EIATTR_SPARSE_MMA_MASK
	.align		4
.L_33:
        /*0038*/ 	.byte	0x03, 0x50
        /*003a*/ 	.short	0x0000


	//----- nvinfo : EIATTR_MAXREG_COUNT
	.align		4
        /*003c*/ 	.byte	0x03, 0x1b
        /*003e*/ 	.short	0x00ff


	//----- nvinfo : EIATTR_MERCURY_ISA_VERSION
	.align		4
        /*0040*/ 	.byte	0x03, 0x5f
        /*0042*/ 	.short	0x0101


	//----- nvinfo : EIATTR_VRC_CTA_INIT_COUNT
	.align		4
        /*0044*/ 	.byte	0x02, 0x4a
	.zero		1
	.zero		1


	//----- nvinfo : EIATTR_EXIT_INSTR_OFFSETS
	.align		4
        /*0048*/ 	.byte	0x04, 0x1c
        /*004a*/ 	.short	(.L_35 - .L_34)


	//   ....[0]....
.L_34:
        /*004c*/ 	.word	0x000000b0


	//   ....[1]....
        /*0050*/ 	.word	0x00001240


	//----- nvinfo : EIATTR_CBANK_PARAM_SIZE
	.align		4
.L_35:
        /*0054*/ 	.byte	0x03, 0x19
        /*0056*/ 	.short	0x0018


	//----- nvinfo : EIATTR_PARAM_CBANK
	.align		4
        /*0058*/ 	.byte	0x04, 0x0a
        /*005a*/ 	.short	(.L_37 - .L_36)
	.align		4
.L_36:
        /*005c*/ 	.word	index@(.nv.constant0._Z7kernel1PKmS0_Pm)
        /*0060*/ 	.short	0x0380
        /*0062*/ 	.short	0x0018


	//----- nvinfo : EIATTR_SW_WAR
	.align		4
.L_37:
        /*0064*/ 	.byte	0x04, 0x36
        /*0066*/ 	.short	(.L_39 - .L_38)
.L_38:
        /*0068*/ 	.word	0x00000008
.L_39:


//--------------------- .nv.callgraph             --------------------------
	.section	.nv.callgraph,"",@"SHT_CUDA_CALLGRAPH"
	.align	4
	.sectionentsize	8
	.align		4
        /*0000*/ 	.word	0x00000000
	.align		4
        /*0004*/ 	.word	0xffffffff
	.align		4
        /*0008*/ 	.word	0x00000000
	.align		4
        /*000c*/ 	.word	0xfffffffe
	.align		4
        /*0010*/ 	.word	0x00000000
	.align		4
        /*0014*/ 	.word	0xfffffffd
	.align		4
        /*0018*/ 	.word	0x00000000
	.align		4
        /*001c*/ 	.word	0xfffffffc


//--------------------- .text._Z7kernel2PKmS0_Pm  --------------------------
	.section	.text._Z7kernel2PKmS0_Pm,"ax",@progbits
	.align	128
        .global         _Z7kernel2PKmS0_Pm
        .type           _Z7kernel2PKmS0_Pm,@function
        .size           _Z7kernel2PKmS0_Pm,(.L_x_4 - _Z7kernel2PKmS0_Pm)
        .other          _Z7kernel2PKmS0_Pm,@"STO_CUDA_ENTRY STV_DEFAULT"
_Z7kernel2PKmS0_Pm:
.text._Z7kernel2PKmS0_Pm:
[----:B------:R-:W-:Y:S01]  /*0000*/  LDC R1, c[0x0][0x37c] ;  /* 0x0000df00ff017b82 */ /* 0x000fe20000000800 */
[----:B------:R-:W0:Y:S07]  /*0010*/  S2R R10, SR_TID.Y ;  /* 0x00000000000a7919 */ /* 0x000e2e0000002200 */
[----:B------:R-:W1:Y:S01]  /*0020*/  S2UR UR5, SR_CTAID.X ;  /* 0x00000000000579c3 */ /* 0x000e620000002500 */
[----:B------:R-:W2:Y:S07]  /*0030*/  S2R R24, SR_TID.X ;  /* 0x0000000000187919 */ /* 0x000eae0000002100 */
[----:B------:R-:W0:Y:S08]  /*0040*/  S2UR UR6, SR_CTAID.Y ;  /* 0x00000000000679c3 */ /* 0x000e300000002600 */
[----:B------:R-:W0:Y:S01]  /*0050*/  LDC R0, c[0x0][0x364] ;  /* 0x0000d900ff007b82 */ /* 0x000e220000000800 */
[----:B------:R-:W1:Y:S02]  /*0060*/  LDCU UR4, c[0x0][0x360] ;  /* 0x00006c00ff0477ac */ /* 0x000e640008000800 */
[----:B-1----:R-:W-:Y:S01]  /*0070*/  UIMAD UR5, UR5, UR4, URZ ;  /* 0x00000004050572a4 */ /* 0x002fe2000f8e02ff */
[----:B0-----:R-:W-:-:S05]  /*0080*/  IMAD R0, R0, UR6, R10 ;  /* 0x0000000600007c24 */ /* 0x001fca000f8e020a */
[----:B--2---:R-:W-:-:S04]  /*0090*/  IADD3 R25, PT, PT, R24, UR5, RZ ;  /* 0x0000000518197c10 */ /* 0x004fc8000fffe0ff */
[----:B------:R-:W-:-:S04]  /*00a0*/  LOP3.LUT R2, R0, R25, RZ, 0xfc, !PT ;  /* 0x0000001900027212 */ /* 0x000fc800078efcff */
[----:B------:R-:W-:-:S13]  /*00b0*/  ISETP.GT.U32.AND P0, PT, R2, 0x3ff, PT ;  /* 0x000003ff0200780c */ /* 0x000fda0003f04070 */
[----:B------:R-:W-:Y:S05]  /*00c0*/  @P0 EXIT ;  /* 0x000000000000094d */ /* 0x000fea0003800000 */
[----:B------:R-:W0:Y:S01]  /*00d0*/  S2UR UR7, SR_CgaCtaId ;  /* 0x00000000000779c3 */ /* 0x000e220000008800 */
[----:B------:R-:W-:Y:S01]  /*00e0*/  UMOV UR4, 0x400 ;  /* 0x0000040000047882 */ /* 0x000fe20000000000 */
[----:B------:R-:W-:Y:S01]  /*00f0*/  SHF.L.U32 R3, R0, 0xa, RZ ;  /* 0x0000000a00037819 */ /* 0x000fe200000006ff */
[----:B------:R-:W-:Y:S01]  /*0100*/  UIADD3 UR6, UPT, UPT, UR4, 0x2000, URZ ;  /* 0x0000200004067890 */ /* 0x000fe2000fffe0ff */
[----:B------:R-:W-:Y:S02]  /*0110*/  LEA R25, R10, R25, 0xa ;  /* 0x000000190a197211 */ /* 0x000fe400078e50ff */
[----:B------:R-:W-:Y:S02]  /*0120*/  CS2R R12, SRZ ;  /* 0x00000000000c7805 */ /* 0x000fe4000001ff00 */
[----:B------:R-:W-:Y:S01]  /*0130*/  LOP3.LUT R3, R3, R24, RZ, 0xfc, !PT ;  /* 0x0000001803037212 */ /* 0x000fe200078efcff */
[----:B------:R-:W1:Y:S01]  /*0140*/  LDCU.64 UR8, c[0x0][0x358] ;  /* 0x00006b00ff0877ac */ /* 0x000e620008000a00 */
[----:B------:R-:W2:Y:S02]  /*0150*/  LDC.64 R8, c[0x0][0x380] ;  /* 0x0000e000ff087b82 */ /* 0x000ea40000000a00 */
[----:B------:R-:W-:-:S06]  /*0160*/  MOV R2, R3 ;  /* 0x0000000300027202 */ /* 0x000fcc0000000f00 */
[----:B------:R-:W3:Y:S01]  /*0170*/  LDC.64 R6, c[0x0][0x388] ;  /* 0x0000e200ff067b82 */ /* 0x000ee20000000a00 */
[----:B0-----:R-:W-:Y:S02]  /*0180*/  ULEA UR4, UR7, UR4, 0x18 ;  /* 0x0000000407047291 */ /* 0x001fe4000f8ec0ff */
[----:B------:R-:W-:-:S04]  /*0190*/  ULEA UR6, UR7, UR6, 0x18 ;  /* 0x0000000607067291 */ /* 0x000fc8000f8ec0ff */
[----:B------:R-:W-:Y:S01]  /*01a0*/  LEA R4, R10, UR4, 0x8 ;  /* 0x000000040a047c11 */ /* 0x000fe2000f8e40ff */
[----:B------:R-:W-:Y:S01]  /*01b0*/  UMOV UR4, URZ ;  /* 0x000000ff00047c82 */ /* 0x000fe20008000000 */
[C---:B------:R-:W-:Y:S02]  /*01c0*/  LEA R5, R24.reuse, UR6, 0x3 ;  /* 0x0000000618057c11 */ /* 0x040fe4000f8e18ff */
[----:B------:R-:W-:Y:S02]  /*01d0*/  LEA R24, R24, R4, 0x3 ;  /* 0x0000000418187211 */ /* 0x000fe400078e18ff */
[----:B-1----:R-:W-:-:S07]  /*01e0*/  LEA R0, R10, R5, 0x8 ;  /* 0x000000050a007211 */ /* 0x002fce00078e40ff */
.L_x_0:
[----:B--2---:R-:W-:-:S04]  /*01f0*/  IMAD.WIDE.U32 R10, R2, 0x8, R8 ;  /* 0x00000008020a7825 */ /* 0x004fc800078e0008 */
[C---:B---3--:R-:W-:Y:S02]  /*0200*/  IMAD.WIDE.U32 R16, R25.reuse, 0x8, R6 ;  /* 0x0000000819107825 */ /* 0x048fe400078e0006 */
[----:B------:R-:W2:Y:S04]  /*0210*/  LDG.E.64 R10, desc[UR8][R10.64] ;  /* 0x000000080a0a7981 */ /* 0x000ea8000c1e1b00 */
[----:B------:R-:W3:Y:S01]  /*0220*/  LDG.E.64 R26, desc[UR8][R16.64] ;  /* 0x00000008101a7981 */ /* 0x000ee2000c1e1b00 */
[----:B------:R-:W-:Y:S01]  /*0230*/  UIADD3 UR4, UPT, UPT, UR4, 0x1, URZ ;  /* 0x0000000104047890 */ /* 0x000fe2000fffe0ff */
[----:B------:R-:W-:Y:S02]  /*0240*/  IADD3 R2, PT, PT, R2, 0x20, RZ ;  /* 0x0000002002027810 */ /* 0x000fe40007ffe0ff */
[----:B------:R-:W-:Y:S01]  /*0250*/  IADD3 R25, PT, PT, R25, 0x8000, RZ ;  /* 0x0000800019197810 */ /* 0x000fe20007ffe0ff */
[----:B------:R-:W-:Y:S01]  /*0260*/  UISETP.NE.AND UP0, UPT, UR4, 0x20, UPT ;  /* 0x000000200400788c */ /* 0x000fe2000bf05270 */
[----:B--2---:R-:W-:Y:S04]  /*0270*/  STS.64 [R24], R10 ;  /* 0x0000000a18007388 */ /* 0x004fe80000000a00 */
[----:B---3--:R-:W-:Y:S01]  /*0280*/  STS.64 [R0], R26 ;  /* 0x0000001a00007388 */ /* 0x008fe20000000a00 */
[----:B------:R-:W-:Y:S06]  /*0290*/  BAR.SYNC.DEFER_BLOCKING 0x0 ;  /* 0x0000000000007b1d */ /* 0x000fec0000010000 */
[----:B------:R-:W-:Y:S04]  /*02a0*/  LDS.64 R18, [R4] ;  /* 0x0000000004127984 */ /* 0x000fe80000000a00 */
[----:B------:R-:W0:Y:S01]  /*02b0*/  LDS.64 R14, [R5] ;  /* 0x00000000050e7984 */ /* 0x000e220000000a00 */
[----:B------:R-:W-:Y:S06]  /*02c0*/  BAR.SYNC.DEFER_BLOCKING 0x0 ;  /* 0x0000000000007b1d */ /* 0x000fec0000010000 */
[----:B------:R-:W-:Y:S04]  /*02d0*/  LDS.64 R22, [R4+0x8] ;  /* 0x0000080004167984 */ /* 0x000fe80000000a00 */
[----:B------:R-:W1:Y:S01]  /*02e0*/  LDS.64 R20, [R5+0x100] ;  /* 0x0001000005147984 */ /* 0x000e620000000a00 */
[----:B------:R-:W-:Y:S01]  /*02f0*/  BAR.SYNC.DEFER_BLOCKING 0x0 ;  /* 0x0000000000007b1d */ /* 0x000fe20000010000 */
[----:B0-----:R-:W-:-:S02]  /*0300*/  IMAD R15, R15, R18, RZ ;  /* 0x000000120f0f7224 */ /* 0x001fc400078e02ff */
[----:B------:R-:W-:-:S04]  /*0310*/  IMAD.WIDE.U32 R12, R18, R14, R12 ;  /* 0x0000000e120c7225 */ /* 0x000fc800078e000c */
[----:B------:R-:W-:Y:S01]  /*0320*/  IMAD R15, R19, R14, R15 ;  /* 0x0000000e130f7224 */ /* 0x000fe200078e020f */
[----:B------:R-:W-:-:S04]  /*0330*/  MOV R18, R12 ;  /* 0x0000000c00127202 */ /* 0x000fc80000000f00 */
[----:B------:R-:W-:Y:S01]  /*0340*/  IADD3 R19, PT, PT, R13, R15, RZ ;  /* 0x0000000f0d137210 */ /* 0x000fe20007ffe0ff */
[----:B------:R-:W-:Y:S04]  /*0350*/  LDS.64 R16, [R4+0x10] ;  /* 0x0000100004107984 */ /* 0x000fe80000000a00 */
[----:B------:R-:W0:Y:S01]  /*0360*/  LDS.64 R10, [R5+0x200] ;  /* 0x00020000050a7984 */ /* 0x000e220000000a00 */
[----:B------:R-:W-:Y:S01]  /*0370*/  BAR.SYNC.DEFER_BLOCKING 0x0 ;  /* 0x0000000000007b1d */ /* 0x000fe20000010000 */
[----:B-1----:R-:W-:Y:S02]  /*0380*/  IMAD R21, R21, R22, RZ ;  /* 0x0000001615157224 */ /* 0x002fe400078e02ff */
[----:B------:R-:W-:-:S04]  /*0390*/  IMAD.WIDE.U32 R18, R22, R20, R18 ;  /* 0x0000001416127225 */ /* 0x000fc800078e0012 */
[----:B------:R-:W-:-:S05]  /*03a0*/  IMAD R21, R23, R20, R21 ;  /* 0x0000001417157224 */ /* 0x000fca00078e0215 */
[----:B------:R-:W-:Y:S01]  /*03b0*/  IADD3 R19, PT, PT, R19, R21, RZ ;  /* 0x0000001513137210 */ /* 0x000fe20007ffe0ff */
[----:B------:R-:W-:Y:S04]  /*03c0*/  LDS.64 R14, [R4+0x18] ;  /* 0x00001800040e7984 */ /* 0x000fe80000000a00 */
[----:B------:R-:W1:Y:S01]  /*03d0*/  LDS.64 R12, [R5+0x300] ;  /* 0x00030000050c7984 */ /* 0x000e620000000a00 */
[----:B------:R-:W-:Y:S01]  /*03e0*/  BAR.SYNC.DEFER_BLOCKING 0x0 ;  /* 0x0000000000007b1d */ /* 0x000fe20000010000 */
[----:B0-----:R-:W-:Y:S02]  /*03f0*/  IMAD R11, R11, R16, RZ ;  /* 0x000000100b0b7224 */ /* 0x001fe400078e02ff */
[----:B------:R-:W-:-:S04]  /*0400*/  IMAD.WIDE.U32 R18, R16, R10, R18 ;  /* 0x0000000a10127225 */ /* 0x000fc800078e0012 */
[----:B------:R-:W-:-:S05]  /*0410*/  IMAD R11, R17, R10, R11 ;  /* 0x0000000a110b7224 */ /* 0x000fca00078e020b */
        /* <DEDUP_REMOVED lines=144> */
[----:B-1----:R-:W-:-:S04]  /*0d20*/  IMAD R11, R11, R16, RZ ;  /* 0x000000100b0b7224 */ /* 0x002fc800078e02ff */
[-C--:B------:R-:W-:Y:S02]  /*0d30*/  IMAD R17, R17, R10.reuse, R11 ;  /* 0x0000000a11117224 */ /* 0x080fe400078e020b */
[----:B------:R-:W-:-:S05]  /*0d40*/  IMAD.WIDE.U32 R10, R16, R10, R18 ;  /* 0x0000000a100a7225 */ /* 0x000fca00078e0012 */
        /* <DEDUP_REMOVED lines=18> */
[----:B0-----:R-:W-:-:S04]  /*0e70*/  IMAD R17, R17, R18, RZ ;  /* 0x0000001211117224 */ /* 0x001fc800078e02ff */
[-C--:B------:R-:W-:Y:S02]  /*0e80*/  IMAD R19, R19, R16.reuse, R17 ;  /* 0x0000001013137224 */ /* 0x080fe400078e0211 */
[----:B------:R-:W-:-:S05]  /*0e90*/  IMAD.WIDE.U32 R16, R18, R16, R10 ;  /* 0x0000001012107225 */ /* 0x000fca00078e000a */
[----:B------:R-:W-:Y:S01]  /*0ea0*/  IADD3 R17, PT, PT, R17, R19, RZ ;  /* 0x0000001311117210 */ /* 0x000fe20007ffe0ff */
[----:B------:R-:W-:Y:S04]  /*0eb0*/  LDS.64 R22, [R4+0xe0] ;  /* 0x0000e00004167984 */ /* 0x000fe80000000a00 */
[----:B------:R-:W0:Y:S01]  /*0ec0*/  LDS.64 R20, [R5+0x1c00] ;  /* 0x001c000005147984 */ /* 0x000e220000000a00 */
[----:B-1----:R-:W-:Y:S02]  /*0ed0*/  IMAD R11, R13, R14, RZ ;  /* 0x0000000e0d0b7224 */ /* 0x002fe400078e02ff */
[-C--:B------:R-:W-:Y:S01]  /*0ee0*/  IMAD.WIDE.U32 R18, R14, R12.reuse, R16 ;  /* 0x0000000c0e127225 */ /* 0x080fe200078e0010 */
[----:B------:R-:W-:Y:S03]  /*0ef0*/  BAR.SYNC.DEFER_BLOCKING 0x0 ;  /* 0x0000000000007b1d */ /* 0x000fe60000010000 */
[----:B------:R-:W-:-:S05]  /*0f00*/  IMAD R15, R15, R12, R11 ;  /* 0x0000000c0f0f7224 */ /* 0x000fca00078e020b */
[----:B------:R-:W-:Y:S01]  /*0f10*/  IADD3 R19, PT, PT, R19, R15, RZ ;  /* 0x0000000f13137210 */ /* 0x000fe20007ffe0ff */
[----:B------:R-:W-:Y:S04]  /*0f20*/  LDS.64 R10, [R4+0xe8] ;  /* 0x0000e800040a7984 */ /* 0x000fe80000000a00 */
[----:B------:R-:W1:Y:S01]  /*0f30*/  LDS.64 R12, [R5+0x1d00] ;  /* 0x001d0000050c7984 */ /* 0x000e620000000a00 */
[----:B0-----:R-:W-:Y:S02]  /*0f40*/  IMAD R27, R21, R22, RZ ;  /* 0x00000016151b7224 */ /* 0x001fe400078e02ff */
[-C--:B------:R-:W-:Y:S01]  /*0f50*/  IMAD.WIDE.U32 R18, R22, R20.reuse, R18 ;  /* 0x0000001416127225 */ /* 0x080fe200078e0012 */
[----:B------:R-:W-:Y:S03]  /*0f60*/  BAR.SYNC.DEFER_BLOCKING 0x0 ;  /* 0x0000000000007b1d */ /* 0x000fe60000010000 */
        /* <DEDUP_REMOVED lines=11> */
[----:B0-----:R-:W-:Y:S02]  /*1020*/  IMAD R13, R17, R14, RZ ;  /* 0x0000000e110d7224 */ /* 0x001fe400078e02ff */
[----:B------:R-:W-:-:S04]  /*1030*/  IMAD.WIDE.U32 R10, R14, R16, R10 ;  /* 0x000000100e0a7225 */ /* 0x000fc800078e000a */
[----:B------:R-:W-:-:S05]  /*1040*/  IMAD R13, R15, R16, R13 ;  /* 0x000000100f0d7224 */ /* 0x000fca00078e020d */
[----:B------:R-:W-:Y:S01]  /*1050*/  IADD3 R11, PT, PT, R11, R13, RZ ;  /* 0x0000000d0b0b7210 */ /* 0x000fe20007ffe0ff */
[----:B-1----:R-:W-:Y:S02]  /*1060*/  IMAD R15, R23, R20, RZ ;  /* 0x00000014170f7224 */ /* 0x002fe400078e02ff */
[----:B------:R-:W-:-:S04]  /*1070*/  IMAD.WIDE.U32 R12, R20, R22, R10 ;  /* 0x00000016140c7225 */ /* 0x000fc800078e000a */
[----:B------:R-:W-:-:S05]  /*1080*/  IMAD R15, R21, R22, R15 ;  /* 0x00000016150f7224 */ /* 0x000fca00078e020f */
[----:B------:R-:W-:Y:S01]  /*1090*/  IADD3 R13, PT, PT, R13, R15, RZ ;  /* 0x0000000f0d0d7210 */ /* 0x000fe20007ffe0ff */
[----:B------:R-:W-:Y:S06]  /*10a0*/  BAR.SYNC.DEFER_BLOCKING 0x0 ;  /* 0x0000000000007b1d */ /* 0x000fec0000010000 */
[----:B------:R-:W-:Y:S05]  /*10b0*/  BRA.U UP0, `(.L_x_0) ;  /* 0xfffffff1004c7547 */ /* 0x000fea000b83ffff */
[----:B------:R-:W0:Y:S01]  /*10c0*/  LDC.64 R4, c[0x0][0x390] ;  /* 0x0000e400ff047b82 */ /* 0x000e220000000a00 */
[----:B------:R-:W-:-:S05]  /*10d0*/  IADD3 R3, PT, PT, R3, UR5, RZ ;  /* 0x0000000503037c10 */ /* 0x000fca000fffe0ff */
[----:B0-----:R-:W-:-:S05]  /*10e0*/  IMAD.WIDE.U32 R2, R3, 0x8, R4 ;  /* 0x0000000803027825 */ /* 0x001fca00078e0004 */
[----:B------:R-:W-:Y:S01]  /*10f0*/  STG.E.64 desc[UR8][R2.64], R12 ;  /* 0x0000000c02007986 */ /* 0x000fe2000c101b08 */
[----:B------:R-:W-:Y:S05]  /*1100*/  EXIT ;  /* 0x000000000000794d */ /* 0x000fea0003800000 */
.L_x_1:
[----:B------:R-:W-:-:S00]  /*1110*/  BRA `(.L_x_1) ;  /* 0xfffffffc00fc7947 */ /* 0x000fc0000383ffff */
[----:B------:R-:W-:-:S00]  /*1120*/  NOP ;  /* 0x0000000000007918 */ /* 0x000fc00000000000 */
        /* <DEDUP_REMOVED lines=13> */
.L_x_4:


//--------------------- .text._Z7kernel1PKmS0_Pm  --------------------------
	.section	.text._Z7kernel1PKmS0_Pm,"ax",@progbits
	.align	128
        .global         _Z7kernel1PKmS0_Pm
        .type           _Z7kernel1PKmS0_Pm,@function
        .size           _Z7kernel1PKmS0_Pm,(.L_x_5 - _Z7kernel1PKmS0_Pm)
        .other          _Z7kernel1PKmS0_Pm,@"STO_CUDA_ENTRY STV_DEFAULT"
_Z7kernel1PKmS0_Pm:
.text._Z7kernel1PKmS0_Pm:
[----:B------:R-:W-:Y:S01]  /*0000*/  LDC R1, c[0x0][0x37c] ;  /* 0x0000df00ff017b82 */ /* 0x000fe20000000800 */
[----:B------:R-:W0:Y:S07]  /*0010*/  S2R R3, SR_TID.Y ;  /* 0x0000000000037919 */ /* 0x000e2e0000002200 */
[----:B------:R-:W0:Y:S01]  /*0020*/  S2UR UR4, SR_CTAID.Y ;  /* 0x00000000000479c3 */ /* 0x000e220000002600 */
[----:B------:R-:W1:Y:S07]  /*0030*/  S2R R5, SR_TID.X ;  /* 0x0000000000057919 */ /* 0x000e6e0000002100 */
[----:B------:R-:W0:Y:S08]  /*0040*/  LDC R0, c[0x0][0x364] ;  /* 0x0000d900ff007b82 */ /* 0x000e300000000800 */
[----:B------:R-:W1:Y:S08]  /*0050*/  S2UR UR5, SR_CTAID.X ;  /* 0x00000000000579c3 */ /* 0x000e700000002500 */
[----:B------:R-:W1:Y:S01]  /*0060*/  LDC R2, c[0x0][0x360] ;  /* 0x0000d800ff027b82 */ /* 0x000e620000000800 */
[----:B0-----:R-:W-:-:S02]  /*0070*/  IMAD R0, R0, UR4, R3 ;  /* 0x0000000400007c24 */ /* 0x001fc4000f8e0203 */
[----:B-1----:R-:W-:-:S05]  /*0080*/  IMAD R3, R2, UR5, R5 ;  /* 0x0000000502037c24 */ /* 0x002fca000f8e0205 */
[----:B------:R-:W-:-:S04]  /*0090*/  LOP3.LUT R2, R0, R3, RZ, 0xfc, !PT ;  /* 0x0000000300027212 */ /* 0x000fc800078efcff */
[----:B------:R-:W-:-:S13]  /*00a0*/  ISETP.GT.U32.AND P0, PT, R2, 0x3ff, PT ;  /* 0x000003ff0200780c */ /* 0x000fda0003f04070 */
[----:B------:R-:W-:Y:S05]  /*00b0*/  @P0 EXIT ;  /* 0x000000000000094d */ /* 0x000fea0003800000 */
[----:B------:R-:W-:Y:S01]  /*00c0*/  HFMA2 R2, -RZ, RZ, 0, 0 ;  /* 0x00000000ff027431 */ /* 0x000fe200000001ff */
[----:B------:R-:W-:Y:S01]  /*00d0*/  CS2R R14, SRZ ;  /* 0x00000000000e7805 */ /* 0x000fe2000001ff00 */
[----:B------:R-:W0:Y:S01]  /*00e0*/  LDCU.64 UR4, c[0x0][0x358] ;  /* 0x00006b00ff0477ac */ /* 0x000e220008000a00 */
[----:B------:R-:W-:-:S05]  /*00f0*/  NOP ;  /* 0x0000000000007918 */ /* 0x000fca0000000000 */
.L_x_2:
[----:B------:R-:W1:Y:S01]  /*0100*/  LDC.64 R8, c[0x0][0x388] ;  /* 0x0000e200ff087b82 */ /* 0x000e620000000a00 */
[----:B------:R-:W-:Y:S02]  /*0110*/  LEA R4, R2, R3, 0xa ;  /* 0x0000000302047211 */ /* 0x000fe400078e50ff */
[----:B------:R-:W-:-:S05]  /*0120*/  LEA R5, R0, R2, 0xa ;  /* 0x0000000200057211 */ /* 0x000fca00078e50ff */
[----:B------:R-:W2:Y:S01]  /*0130*/  LDC.64 R6, c[0x0][0x380] ;  /* 0x0000e000ff067b82 */ /* 0x000ea20000000a00 */
[C---:B------:R-:W-:Y:S01]  /*0140*/  IADD3 R11, PT, PT, R4.reuse, 0x400, RZ ;  /* 0x00000400040b7810 */ /* 0x040fe20007ffe0ff */
[----:B-1----:R-:W-:-:S05]  /*0150*/  IMAD.WIDE.U32 R24, R4, 0x8, R8 ;  /* 0x0000000804187825 */ /* 0x002fca00078e0008 */
[----:B0-----:R-:W3:Y:S01]  /*0160*/  LDG.E.64 R20, desc[UR4][R24.64] ;  /* 0x0000000418147981 */ /* 0x001ee2000c1e1b00 */
[----:B--2---:R-:W-:-:S05]  /*0170*/  IMAD.WIDE.U32 R28, R5, 0x8, R6 ;  /* 0x00000008051c7825 */ /* 0x004fca00078e0006 */
[----:B------:R-:W3:Y:S01]  /*0180*/  LDG.E.64 R22, desc[UR4][R28.64] ;  /* 0x000000041c167981 */ /* 0x000ee2000c1e1b00 */
[----:B------:R-:W-:-:S03]  /*0190*/  IMAD.WIDE.U32 R10, R11, 0x8, R8 ;  /* 0x000000080b0a7825 */ /* 0x000fc600078e0008 */
[----:B------:R-:W2:Y:S04]  /*01a0*/  LDG.E.64 R16, desc[UR4][R28.64+0x8] ;  /* 0x000008041c107981 */ /* 0x000ea8000c1e1b00 */
[----:B------:R-:W2:Y:S01]  /*01b0*/  LDG.E.64 R10, desc[UR4][R10.64] ;  /* 0x000000040a0a7981 */ /* 0x000ea2000c1e1b00 */
[----:B------:R-:W-:-:S03]  /*01c0*/  IADD3 R13, PT, PT, R4, 0x800, RZ ;  /* 0x00000800040d7810 */ /* 0x000fc60007ffe0ff */
[----:B------:R-:W4:Y:S02]  /*01d0*/  LDG.E.64 R18, desc[UR4][R28.64+0x10] ;  /* 0x000010041c127981 */ /* 0x000f24000c1e1b00 */
[----:B------:R-:W-:-:S06]  /*01e0*/  IMAD.WIDE.U32 R12, R13, 0x8, R8 ;  /* 0x000000080d0c7825 */ /* 0x000fcc00078e0008 */
[----:B------:R-:W4:Y:S01]  /*01f0*/  LDG.E.64 R12, desc[UR4][R12.64] ;  /* 0x000000040c0c7981 */ /* 0x000f22000c1e1b00 */
[----:B---3--:R-:W-:-:S04]  /*0200*/  IMAD R21, R21, R22, RZ ;  /* 0x0000001615157224 */ /* 0x008fc800078e02ff */
[-C--:B------:R-:W-:Y:S01]  /*0210*/  IMAD R25, R23, R20.reuse, R21 ;  /* 0x0000001417197224 */ /* 0x080fe200078e0215 */
[----:B------:R-:W-:Y:S01]  /*0220*/  IADD3 R21, PT, PT, R4, 0xc00, RZ ;  /* 0x00000c0004157810 */ /* 0x000fe20007ffe0ff */
[----:B------:R-:W-:Y:S02]  /*0230*/  IMAD.WIDE.U32 R14, R22, R20, R14 ;  /* 0x00000014160e7225 */ /* 0x000fe400078e000e */
[----:B------:R-:W3:Y:S02]  /*0240*/  LDG.E.64 R22, desc[UR4][R28.64+0x18] ;  /* 0x000018041c167981 */ /* 0x000ee4000c1e1b00 */
[----:B------:R-:W-:Y:S01]  /*0250*/  IMAD.WIDE.U32 R20, R21, 0x8, R8 ;  /* 0x0000000815147825 */ /* 0x000fe200078e0008 */
[----:B------:R-:W-:-:S03]  /*0260*/  IADD3 R15, PT, PT, R15, R25, RZ ;  /* 0x000000190f0f7210 */ /* 0x000fc60007ffe0ff */
[----:B--2---:R-:W-:Y:S02]  /*0270*/  IMAD R11, R11, R16, RZ ;  /* 0x000000100b0b7224 */ /* 0x004fe400078e02ff */
[----:B------:R-:W3:Y:S02]  /*0280*/  LDG.E.64 R20, desc[UR4][R20.64] ;  /* 0x0000000414147981 */ /* 0x000ee4000c1e1b00 */
[-C--:B------:R-:W-:Y:S01]  /*0290*/  IMAD R25, R17, R10.reuse, R11 ;  /* 0x0000000a11197224 */ /* 0x080fe200078e020b */
[----:B------:R-:W-:Y:S01]  /*02a0*/  IADD3 R11, PT, PT, R4, 0x1000, RZ ;  /* 0x00001000040b7810 */ /* 0x000fe20007ffe0ff */
[----:B------:R-:W-:Y:S02]  /*02b0*/  IMAD.WIDE.U32 R16, R16, R10, R14 ;  /* 0x0000000a10107225 */ /* 0x000fe400078e000e */
[----:B------:R-:W2:Y:S02]  /*02c0*/  LDG.E.64 R14, desc[UR4][R28.64+0x20] ;  /* 0x000020041c0e7981 */ /* 0x000ea4000c1e1b00 */
[----:B------:R-:W-:-:S06]  /*02d0*/  IMAD.WIDE.U32 R10, R11, 0x8, R8 ;  /* 0x000000080b0a7825 */ /* 0x000fcc00078e0008 */
[----:B------:R-:W2:Y:S01]  /*02e0*/  LDG.E.64 R10, desc[UR4][R10.64] ;  /* 0x000000040a0a7981 */ /* 0x000ea2000c1e1b00 */
[----:B------:R-:W-:Y:S01]  /*02f0*/  IADD3 R17, PT, PT, R17, R25, RZ ;  /* 0x0000001911117210 */ /* 0x000fe20007ffe0ff */
[----:B----4-:R-:W-:Y:S01]  /*0300*/  IMAD R25, R13, R18, RZ ;  /* 0x000000120d197224 */ /* 0x010fe200078e02ff */
[----:B------:R-:W-:-:S03]  /*0310*/  IADD3 R13, PT, PT, R4, 0x1400, RZ ;  /* 0x00001400040d7810 */ /* 0x000fc60007ffe0ff */
[-C--:B------:R-:W-:Y:S02]  /*0320*/  IMAD R25, R19, R12.reuse, R25 ;  /* 0x0000000c13197224 */ /* 0x080fe400078e0219 */
[----:B------:R-:W-:Y:S02]  /*0330*/  IMAD.WIDE.U32 R16, R18, R12, R16 ;  /* 0x0000000c12107225 */ /* 0x000fe400078e0010 */
[----:B------:R-:W4:Y:S02]  /*0340*/  LDG.E.64 R18, desc[UR4][R28.64+0x28] ;  /* 0x000028041c127981 */ /* 0x000f24000c1e1b00 */
[----:B------:R-:W-:-:S06]  /*0350*/  IMAD.WIDE.U32 R12, R13, 0x8, R8 ;  /* 0x000000080d0c7825 */ /* 0x000fcc00078e0008 */
[----:B------:R-:W4:Y:S01]  /*0360*/  LDG.E.64 R12, desc[UR4][R12.64] ;  /* 0x000000040c0c7981 */ /* 0x000f22000c1e1b00 */
[----:B------:R-:W-:-:S03]  /*0370*/  IADD3 R17, PT, PT, R17, R25, RZ ;  /* 0x0000001911117210 */ /* 0x000fc60007ffe0ff */
[----:B------:R-:W5:Y:S01]  /*0380*/  LDG.E.64 R24, desc[UR4][R28.64+0x30] ;  /* 0x000030041c187981 */ /* 0x000f62000c1e1b00 */
[----:B---3--:R-:W-:Y:S02]  /*0390*/  IMAD R21, R21, R22, RZ ;  /* 0x0000001615157224 */ /* 0x008fe400078e02ff */
[----:B------:R-:W-:-:S04]  /*03a0*/  IMAD.WIDE.U32 R16, R22, R20, R16 ;  /* 0x0000001416107225 */ /* 0x000fc800078e0010 */
[----:B------:R-:W-:Y:S01]  /*03b0*/  IMAD R21, R23, R20, R21 ;  /* 0x0000001417157224 */ /* 0x000fe200078e0215 */
[----:B------:R-:W-:-:S04]  /*03c0*/  IADD3 R23, PT, PT, R4, 0x1800, RZ ;  /* 0x0000180004177810 */ /* 0x000fc80007ffe0ff */
[----:B------:R-:W-:Y:S01]  /*03d0*/  IADD3 R17, PT, PT, R17, R21, RZ ;  /* 0x0000001511117210 */ /* 0x000fe20007ffe0ff */
[----:B------:R-:W-:-:S04]  /*03e0*/  IMAD.WIDE.U32 R22, R23, 0x8, R8 ;  /* 0x0000000817167825 */ /* 0x000fc800078e0008 */
[----:B--2---:R-:W-:Y:S01]  /*03f0*/  IMAD R21, R11, R14, RZ ;  /* 0x0000000e0b157224 */ /* 0x004fe200078e02ff */
[----:B------:R-:W-:Y:S01]  /*0400*/  IADD3 R11, PT, PT, R4, 0x1c00, RZ ;  /* 0x00001c00040b7810 */ /* 0x000fe20007ffe0ff */
[-C--:B------:R-:W-:Y:S01]  /*0410*/  IMAD.WIDE.U32 R16, R14, R10.reuse, R16 ;  /* 0x0000000a0e107225 */ /* 0x080fe200078e0010 */
[----:B------:R-:W5:Y:S03]  /*0420*/  LDG.E.64 R22, desc[UR4][R22.64] ;  /* 0x0000000416167981 */ /* 0x000f66000c1e1b00 */
[----:B------:R-:W-:Y:S02]  /*0430*/  IMAD R21, R15, R10, R21 ;  /* 0x0000000a0f157224 */ /* 0x000fe400078e0215 */
[----:B------:R-:W-:Y:S01]  /*0440*/  IMAD.WIDE.U32 R10, R11, 0x8, R8 ;  /* 0x000000080b0a7825 */ /* 0x000fe200078e0008 */
[----:B------:R-:W2:Y:S05]  /*0450*/  LDG.E.64 R14, desc[UR4][R28.64+0x38] ;  /* 0x000038041c0e7981 */ /* 0x000eaa000c1e1b00 */
[----:B------:R-:W2:Y:S01]  /*0460*/  LDG.E.64 R10, desc[UR4][R10.64] ;  /* 0x000000040a0a7981 */ /* 0x000ea2000c1e1b00 */
[----:B------:R-:W-:Y:S01]  /*0470*/  IADD3 R17, PT, PT, R17, R21, RZ ;  /* 0x0000001511117210 */ /* 0x000fe20007ffe0ff */
[----:B----4-:R-:W-:Y:S01]  /*0480*/  IMAD R27, R13, R18, RZ ;  /* 0x000000120d1b7224 */ /* 0x010fe200078e02ff */
[----:B------:R-:W-:-:S03]  /*0490*/  IADD3 R21, PT, PT, R5, 0x8, RZ ;  /* 0x0000000805157810 */ /* 0x000fc60007ffe0ff */
[-C--:B------:R-:W-:Y:S02]  /*04a0*/  IMAD R27, R19, R12.reuse, R27 ;  /* 0x0000000c131b7224 */ /* 0x080fe400078e021b */
[----:B------:R-:W-:Y:S01]  /*04b0*/  IMAD.WIDE.U32 R12, R18, R12, R16 ;  /* 0x0000000c120c7225 */ /* 0x000fe200078e0010 */
[----:B------:R-:W-:-:S03]  /*04c0*/  IADD3 R17, PT, PT, R4, 0x2000, RZ ;  /* 0x0000200004117810 */ /* 0x000fc60007ffe0ff */
[----:B------:R-:W-:-:S04]  /*04d0*/  IMAD.WIDE.U32 R20, R21, 0x8, R6 ;  /* 0x0000000815147825 */ /* 0x000fc800078e0006 */
[----:B------:R-:W-:Y:S01]  /*04e0*/  IMAD.WIDE.U32 R16, R17, 0x8, R8 ;  /* 0x0000000811107825 */ /* 0x000fe200078e0008 */
[----:B------:R-:W3:Y:S05]  /*04f0*/  LDG.E.64 R18, desc[UR4][R20.64] ;  /* 0x0000000414127981 */ /* 0x000eea000c1e1b00 */
[----:B------:R-:W3:Y:S01]  /*0500*/  LDG.E.64 R16, desc[UR4][R16.64] ;  /* 0x0000000410107981 */ /* 0x000ee2000c1e1b00 */
[----:B------:R-:W-:Y:S01]  /*0510*/  IADD3 R13, PT, PT, R13, R27, RZ ;  /* 0x0000001b0d0d7210 */ /* 0x000fe20007ffe0ff */
[----:B-----5:R-:W-:Y:S01]  /*0520*/  IMAD R27, R23, R24, RZ ;  /* 0x00000018171b7224 */ /* 0x020fe200078e02ff */
[----:B------:R-:W-:Y:S01]  /*0530*/  IADD3 R23, PT, PT, R4, 0x2400, RZ ;  /* 0x0000240004177810 */ /* 0x000fe20007ffe0ff */
[----:B------:R-:W-:-:S04]  /*0540*/  IMAD.WIDE.U32 R12, R24, R22, R12 ;  /* 0x00000016180c7225 */ /* 0x000fc800078e000c */
[----:B------:R-:W-:Y:S02]  /*0550*/  IMAD R27, R25, R22, R27 ;  /* 0x00000016191b7224 */ /* 0x000fe400078e021b */
[----:B--2---:R-:W-:-:S03]  /*0560*/  IMAD R11, R11, R14, RZ ;  /* 0x0000000e0b0b7224 */ /* 0x004fc600078e02ff */
[----:B------:R-:W-:Y:S01]  /*0570*/  IADD3 R13, PT, PT, R13, R27, RZ ;  /* 0x0000001b0d0d7210 */ /* 0x000fe20007ffe0ff */
[----:B------:R-:W-:Y:S01]  /*0580*/  IMAD.WIDE.U32 R22, R23, 0x8, R8 ;  /* 0x0000000817167825 */ /* 0x000fe200078e0008 */
[----:B------:R-:W2:Y:S03]  /*0590*/  LDG.E.64 R24, desc[UR4][R20.64+0x8] ;  /* 0x0000080414187981 */ /* 0x000ea6000c1e1b00 */
[-C--:B------:R-:W-:Y:S01]  /*05a0*/  IMAD R15, R15, R10.reuse, R11 ;  /* 0x0000000a0f0f7224 */ /* 0x080fe200078e020b */
[----:B------:R-:W-:Y:S01]  /*05b0*/  IADD3 R11, PT, PT, R4, 0x2800, RZ ;  /* 0x00002800040b7810 */ /* 0x000fe20007ffe0ff */
[----:B------:R-:W-:Y:S01]  /*05c0*/  IMAD.WIDE.U32 R12, R14, R10, R12 ;  /* 0x0000000a0e0c7225 */ /* 0x000fe200078e000c */
[----:B------:R-:W2:Y:S03]  /*05d0*/  LDG.E.64 R22, desc[UR4][R22.64] ;  /* 0x0000000416167981 */ /* 0x000ea6000c1e1b00 */
[----:B------:R-:W-:Y:S01]  /*05e0*/  IMAD.WIDE.U32 R10, R11, 0x8, R8 ;  /* 0x000000080b0a7825 */ /* 0x000fe200078e0008 */
[----:B------:R-:W-:-:S02]  /*05f0*/  IADD3 R13, PT, PT, R13, R15, RZ ;  /* 0x0000000f0d0d7210 */ /* 0x000fc40007ffe0ff */
[----:B------:R-:W4:Y:S04]  /*0600*/  LDG.E.64 R14, desc[UR4][R20.64+0x10] ;  /* 0x00001004140e7981 */ /* 0x000f28000c1e1b00 */
[----:B------:R-:W4:Y:S01]  /*0610*/  LDG.E.64 R10, desc[UR4][R10.64] ;  /* 0x000000040a0a7981 */ /* 0x000f22000c1e1b00 */
[----:B---3--:R-:W-:Y:S01]  /*0620*/  IMAD R27, R17, R18, RZ ;  /* 0x00000012111b7224 */ /* 0x008fe200078e02ff */
[----:B------:R-:W-:Y:S01]  /*0630*/  IADD3 R17, PT, PT, R4, 0x2c00, RZ ;  /* 0x00002c0004117810 */ /* 0x000fe20007ffe0ff */
[----:B------:R-:W-:-:S04]  /*0640*/  IMAD.WIDE.U32 R12, R18, R16, R12 ;  /* 0x00000010120c7225 */ /* 0x000fc800078e000c */
[----:B------:R-:W-:Y:S02]  /*0650*/  IMAD R27, R19, R16, R27 ;  /* 0x00000010131b7224 */ /* 0x000fe400078e021b */
[----:B------:R-:W-:Y:S01]  /*0660*/  IMAD.WIDE.U32 R16, R17, 0x8, R8 ;  /* 0x0000000811107825 */ /* 0x000fe200078e0008 */
[----:B------:R-:W3:Y:S05]  /*0670*/  LDG.E.64 R18, desc[UR4][R20.64+0x18] ;  /* 0x0000180414127981 */ /* 0x000eea000c1e1b00 */
[----:B------:R-:W3:Y:S01]  /*0680*/  LDG.E.64 R16, desc[UR4][R16.64] ;  /* 0x0000000410107981 */ /* 0x000ee2000c1e1b00 */
[----:B------:R-:W-:Y:S01]  /*0690*/  IADD3 R13, PT, PT, R13, R27, RZ ;  /* 0x0000001b0d0d7210 */ /* 0x000fe20007ffe0ff */
[----:B--2---:R-:W-:Y:S01]  /*06a0*/  IMAD R27, R23, R24, RZ ;  /* 0x00000018171b7224 */ /* 0x004fe200078e02ff */
[----:B------:R-:W-:Y:S01]  /*06b0*/  IADD3 R23, PT, PT, R4, 0x3000, RZ ;  /* 0x0000300004177810 */ /* 0x000fe20007ffe0ff */
[----:B------:R-:W-:-:S04]  /*06c0*/  IMAD.WIDE.U32 R12, R24, R22, R12 ;  /* 0x00000016180c7225 */ /* 0x000fc800078e000c */
[----:B------:R-:W-:Y:S02]  /*06d0*/  IMAD R27, R25, R22, R27 ;  /* 0x00000016191b7224 */ /* 0x000fe400078e021b */
[----:B----4-:R-:W-:-:S03]  /*06e0*/  IMAD R11, R11, R14, RZ ;  /* 0x0000000e0b0b7224 */ /* 0x010fc600078e02ff */
        /* <DEDUP_REMOVED lines=8> */
[----:B------:R-:W4:Y:S05]  /*0770*/  LDG.E.64 R12, desc[UR4][R20.64+0x28] ;  /* 0x00002804140c7981 */ /* 0x000f2a000c1e1b00 */
[----:B------:R-:W4:Y:S01]  /*0780*/  LDG.E.64 R10, desc[UR4][R10.64] ;  /* 0x000000040a0a7981 */ /* 0x000f22000c1e1b00 */
[----:B------:R-:W-:Y:S01]  /*0790*/  IADD3 R15, PT, PT, R15, R27, RZ ;  /* 0x0000001b0f0f7210 */ /* 0x000fe20007ffe0ff */
[----:B---3--:R-:W-:Y:S01]  /*07a0*/  IMAD R27, R17, R18, RZ ;  /* 0x00000012111b7224 */ /* 0x008fe200078e02ff */
[----:B------:R-:W-:-:S03]  /*07b0*/  IADD3 R17, PT, PT, R4, 0x3800, RZ ;  /* 0x0000380004117810 */ /* 0x000fc60007ffe0ff */
[-C--:B------:R-:W-:Y:S02]  /*07c0*/  IMAD R27, R19, R16.reuse, R27 ;  /* 0x00000010131b7224 */ /* 0x080fe400078e021b */
[----:B------:R-:W-:Y:S02]  /*07d0*/  IMAD.WIDE.U32 R14, R18, R16, R14 ;  /* 0x00000010120e7225 */ /* 0x000fe400078e000e */
[----:B------:R-:W3:Y:S02]  /*07e0*/  LDG.E.64 R18, desc[UR4][R20.64+0x30] ;  /* 0x0000300414127981 */ /* 0x000ee4000c1e1b00 */
[----:B------:R-:W-:-:S06]  /*07f0*/  IMAD.WIDE.U32 R16, R17, 0x8, R8 ;  /* 0x0000000811107825 */ /* 0x000fcc00078e0008 */
[----:B------:R-:W3:Y:S01]  /*0800*/  LDG.E.64 R16, desc[UR4][R16.64] ;  /* 0x0000000410107981 */ /* 0x000ee2000c1e1b00 */
[----:B------:R-:W-:Y:S01]  /*0810*/  IADD3 R15, PT, PT, R15, R27, RZ ;  /* 0x0000001b0f0f7210 */ /* 0x000fe20007ffe0ff */
[----:B--2---:R-:W-:Y:S01]  /*0820*/  IMAD R27, R23, R24, RZ ;  /* 0x00000018171b7224 */ /* 0x004fe200078e02ff */
[----:B------:R-:W-:Y:S01]  /*0830*/  IADD3 R23, PT, PT, R4, 0x3c00, RZ ;  /* 0x00003c0004177810 */ /* 0x000fe20007ffe0ff */
[----:B------:R-:W-:-:S04]  /*0840*/  IMAD.WIDE.U32 R14, R24, R22, R14 ;  /* 0x00000016180e7225 */ /* 0x000fc800078e000e */
[----:B------:R-:W-:Y:S02]  /*0850*/  IMAD R27, R25, R22, R27 ;  /* 0x00000016191b7224 */ /* 0x000fe400078e021b */
[----:B----4-:R-:W-:Y:S01]  /*0860*/  IMAD R11, R11, R12, RZ ;  /* 0x0000000c0b0b7224 */ /* 0x010fe200078e02ff */
[----:B------:R-:W2:Y:S02]  /*0870*/  LDG.E.64 R24, desc[UR4][R20.64+0x38] ;  /* 0x0000380414187981 */ /* 0x000ea4000c1e1b00 */
[----:B------:R-:W-:Y:S01]  /*0880*/  IADD3 R15, PT, PT, R15, R27, RZ ;  /* 0x0000001b0f0f7210 */ /* 0x000fe20007ffe0ff */
[----:B------:R-:W-:-:S04]  /*0890*/  IMAD.WIDE.U32 R22, R23, 0x8, R8 ;  /* 0x0000000817167825 */ /* 0x000fc800078e0008 */
[-C--:B------:R-:W-:Y:S01]  /*08a0*/  IMAD R27, R13, R10.reuse, R11 ;  /* 0x0000000a0d1b7224 */ /* 0x080fe200078e020b */
[----:B------:R-:W-:Y:S01]  /*08b0*/  IADD3 R13, PT, PT, R4, 0x4000, RZ ;  /* 0x00004000040d7810 */ /* 0x000fe20007ffe0ff */
[----:B------:R-:W-:Y:S01]  /*08c0*/  IMAD.WIDE.U32 R14, R12, R10, R14 ;  /* 0x0000000a0c0e7225 */ /* 0x000fe200078e000e */
[----:B------:R-:W-:Y:S01]  /*08d0*/  IADD3 R11, PT, PT, R5, 0x10, RZ ;  /* 0x00000010050b7810 */ /* 0x000fe20007ffe0ff */
[----:B------:R-:W2:Y:S02]  /*08e0*/  LDG.E.64 R22, desc[UR4][R22.64] ;  /* 0x0000000416167981 */ /* 0x000ea4000c1e1b00 */
[----:B------:R-:W-:-:S04]  /*08f0*/  IMAD.WIDE.U32 R12, R13, 0x8, R8 ;  /* 0x000000080d0c7825 */ /* 0x000fc800078e0008 */
[----:B------:R-:W-:Y:S02]  /*0900*/  IMAD.WIDE.U32 R10, R11, 0x8, R6 ;  /* 0x000000080b0a7825 */ /* 0x000fe400078e0006 */
[----:B------:R-:W4:Y:S04]  /*0910*/  LDG.E.64 R12, desc[UR4][R12.64] ;  /* 0x000000040c0c7981 */ /* 0x000f28000c1e1b00 */
        /* <DEDUP_REMOVED lines=14> */
[----:B------:R-:W-:Y:S01]  /*0a00*/  IMAD.WIDE.U32 R22, R23, 0x8, R8 ;  /* 0x0000000817167825 */ /* 0x000fe200078e0008 */
[----:B------:R-:W2:Y:S03]  /*0a10*/  LDG.E.64 R24, desc[UR4][R10.64+0x10] ;  /* 0x000010040a187981 */ /* 0x000ea6000c1e1b00 */
[----:B----4-:R-:W-:Y:S01]  /*0a20*/  IMAD R13, R13, R20, RZ ;  /* 0x000000140d0d7224 */ /* 0x010fe200078e02ff */
[----:B------:R-:W-:Y:S01]  /*0a30*/  IADD3 R15, PT, PT, R15, R27, RZ ;  /* 0x0000001b0f0f7210 */ /* 0x000fe20007ffe0ff */
[----:B------:R-:W2:Y:S02]  /*0a40*/  LDG.E.64 R22, desc[UR4][R22.64] ;  /* 0x0000000416167981 */ /* 0x000ea4000c1e1b00 */
[-C--:B------:R-:W-:Y:S01]  /*0a50*/  IMAD R27, R21, R12.reuse, R13 ;  /* 0x0000000c151b7224 */ /* 0x080fe200078e020d */
[----:B------:R-:W-:Y:S01]  /*0a60*/  IADD3 R13, PT, PT, R4, 0x4c00, RZ ;  /* 0x00004c00040d7810 */ /* 0x000fe20007ffe0ff */
[----:B------:R-:W-:-:S02]  /*0a70*/  IMAD.WIDE.U32 R20, R20, R12, R14 ;  /* 0x0000000c14147225 */ /* 0x000fc400078e000e */
[----:B------:R-:W4:Y:S02]  /*0a80*/  LDG.E.64 R14, desc[UR4][R10.64+0x18] ;  /* 0x000018040a0e7981 */ /* 0x000f24000c1e1b00 */
[----:B------:R-:W-:Y:S01]  /*0a90*/  IMAD.WIDE.U32 R12, R13, 0x8, R8 ;  /* 0x000000080d0c7825 */ /* 0x000fe200078e0008 */
[----:B------:R-:W-:-:S05]  /*0aa0*/  IADD3 R21, PT, PT, R21, R27, RZ ;  /* 0x0000001b15157210 */ /* 0x000fca0007ffe0ff */
        /* <DEDUP_REMOVED lines=8> */
[----:B------:R-:W-:Y:S02]  /*0b30*/  IADD3 R21, PT, PT, R21, R27, RZ ;  /* 0x0000001b15157210 */ /* 0x000fe40007ffe0ff */
[----:B------:R-:W-:-:S05]  /*0b40*/  IADD3 R5, PT, PT, R5, 0x18, RZ ;  /* 0x0000001805057810 */ /* 0x000fca0007ffe0ff */
[----:B------:R-:W-:-:S04]  /*0b50*/  IMAD.WIDE.U32 R6, R5, 0x8, R6 ;  /* 0x0000000805067825 */ /* 0x000fc800078e0006 */
[----:B--2---:R-:W-:Y:S01]  /*0b60*/  IMAD R27, R23, R24, RZ ;  /* 0x00000018171b7224 */ /* 0x004fe200078e02ff */
[----:B------:R-:W-:Y:S01]  /*0b70*/  IADD3 R23, PT, PT, R4, 0x5400, RZ ;  /* 0x0000540004177810 */ /* 0x000fe20007ffe0ff */
[----:B------:R-:W-:-:S04]  /*0b80*/  IMAD.WIDE.U32 R20, R24, R22, R20 ;  /* 0x0000001618147225 */ /* 0x000fc800078e0014 */
[----:B------:R-:W-:Y:S02]  /*0b90*/  IMAD R27, R25, R22, R27 ;  /* 0x00000016191b7224 */ /* 0x000fe400078e021b */
[----:B------:R-:W-:Y:S01]  /*0ba0*/  IMAD.WIDE.U32 R22, R23, 0x8, R8 ;  /* 0x0000000817167825 */ /* 0x000fe200078e0008 */
[----:B------:R-:W2:Y:S02]  /*0bb0*/  LDG.E.64 R24, desc[UR4][R10.64+0x28] ;  /* 0x000028040a187981 */ /* 0x000ea4000c1e1b00 */
[----:B------:R-:W-:Y:S01]  /*0bc0*/  IADD3 R21, PT, PT, R21, R27, RZ ;  /* 0x0000001b15157210 */ /* 0x000fe20007ffe0ff */
[----:B----4-:R-:W-:Y:S02]  /*0bd0*/  IMAD R13, R13, R14, RZ ;  /* 0x0000000e0d0d7224 */ /* 0x010fe400078e02ff */
[----:B------:R-:W2:Y:S02]  /*0be0*/  LDG.E.64 R22, desc[UR4][R22.64] ;  /* 0x0000000416167981 */ /* 0x000ea4000c1e1b00 */
[-C--:B------:R-:W-:Y:S01]  /*0bf0*/  IMAD R27, R15, R12.reuse, R13 ;  /* 0x0000000c0f1b7224 */ /* 0x080fe200078e020d */
[----:B------:R-:W-:Y:S01]  /*0c00*/  IADD3 R15, PT, PT, R4, 0x5800, RZ ;  /* 0x00005800040f7810 */ /* 0x000fe20007ffe0ff */
[----:B------:R-:W-:-:S02]  /*0c10*/  IMAD.WIDE.U32 R12, R14, R12, R20 ;  /* 0x0000000c0e0c7225 */ /* 0x000fc400078e0014 */
[----:B------:R-:W4:Y:S02]  /*0c20*/  LDG.E.64 R20, desc[UR4][R10.64+0x30] ;  /* 0x000030040a147981 */ /* 0x000f24000c1e1b00 */
[----:B------:R-:W-:Y:S01]  /*0c30*/  IMAD.WIDE.U32 R14, R15, 0x8, R8 ;  /* 0x000000080f0e7825 */ /* 0x000fe200078e0008 */
[----:B------:R-:W-:Y:S02]  /*0c40*/  IADD3 R13, PT, PT, R13, R27, RZ ;  /* 0x0000001b0d0d7210 */ /* 0x000fe40007ffe0ff */
[----:B------:R-:W5:Y:S01]  /*0c50*/  LDG.E.64 R26, desc[UR4][R10.64+0x38] ;  /* 0x000038040a1a7981 */ /* 0x000f62000c1e1b00 */
[----:B---3--:R-:W-:-:S03]  /*0c60*/  IMAD R17, R17, R18, RZ ;  /* 0x0000001211117224 */ /* 0x008fc600078e02ff */
[----:B------:R-:W4:Y:S01]  /*0c70*/  LDG.E.64 R14, desc[UR4][R14.64] ;  /* 0x000000040e0e7981 */ /* 0x000f22000c1e1b00 */
[-C--:B------:R-:W-:Y:S01]  /*0c80*/  IMAD R17, R19, R16.reuse, R17 ;  /* 0x0000001013117224 */ /* 0x080fe200078e0211 */
[----:B------:R-:W-:Y:S01]  /*0c90*/  IADD3 R19, PT, PT, R4, 0x5c00, RZ ;  /* 0x00005c0004137810 */ /* 0x000fe20007ffe0ff */
[----:B------:R-:W-:Y:S01]  /*0ca0*/  IMAD.WIDE.U32 R12, R18, R16, R12 ;  /* 0x00000010120c7225 */ /* 0x000fe200078e000c */
[----:B------:R-:W3:Y:S03]  /*0cb0*/  LDG.E.64 R10, desc[UR4][R6.64] ;  /* 0x00000004060a7981 */ /* 0x000ee6000c1e1b00 */
[----:B------:R-:W-:Y:S01]  /*0cc0*/  IMAD.WIDE.U32 R18, R19, 0x8, R8 ;  /* 0x0000000813127825 */ /* 0x000fe200078e0008 */
[----:B------:R-:W-:-:S05]  /*0cd0*/  IADD3 R13, PT, PT, R13, R17, RZ ;  /* 0x000000110d0d7210 */ /* 0x000fca0007ffe0ff */
[----:B------:R-:W5:Y:S01]  /*0ce0*/  LDG.E.64 R18, desc[UR4][R18.64] ;  /* 0x0000000412127981 */ /* 0x000f62000c1e1b00 */
[----:B------:R-:W-:-:S05]  /*0cf0*/  IADD3 R17, PT, PT, R4, 0x6000, RZ ;  /* 0x0000600004117810 */ /* 0x000fca0007ffe0ff */
[----:B------:R-:W-:-:S06]  /*0d00*/  IMAD.WIDE.U32 R16, R17, 0x8, R8 ;  /* 0x0000000811107825 */ /* 0x000fcc00078e0008 */
[----:B------:R-:W3:Y:S01]  /*0d10*/  LDG.E.64 R16, desc[UR4][R16.64] ;  /* 0x0000000410107981 */ /* 0x000ee2000c1e1b00 */
[----:B--2---:R-:W-:Y:S02]  /*0d20*/  IMAD R5, R23, R24, RZ ;  /* 0x0000001817057224 */ /* 0x004fe400078e02ff */
[----:B------:R-:W-:-:S04]  /*0d30*/  IMAD.WIDE.U32 R12, R24, R22, R12 ;  /* 0x00000016180c7225 */ /* 0x000fc800078e000c */
[----:B------:R-:W-:Y:S01]  /*0d40*/  IMAD R5, R25, R22, R5 ;  /* 0x0000001619057224 */ /* 0x000fe200078e0205 */
[----:B------:R-:W-:-:S04]  /*0d50*/  MOV R22, R12 ;  /* 0x0000000c00167202 */ /* 0x000fc80000000f00 */
[----:B------:R-:W-:Y:S02]  /*0d60*/  IADD3 R23, PT, PT, R13, R5, RZ ;  /* 0x000000050d177210 */ /* 0x000fe40007ffe0ff */
[----:B------:R-:W-:Y:S01]  /*0d70*/  IADD3 R13, PT, PT, R4, 0x6400, RZ ;  /* 0x00006400040d7810 */ /* 0x000fe20007ffe0ff */
[----:B----4-:R-:W-:-:S04]  /*0d80*/  IMAD R5, R15, R20, RZ ;  /* 0x000000140f057224 */ /* 0x010fc800078e02ff */
[----:B------:R-:W-:-:S04]  /*0d90*/  IMAD.WIDE.U32 R12, R13, 0x8, R8 ;  /* 0x000000080d0c7825 */ /* 0x000fc800078e0008 */
[-C--:B------:R-:W-:Y:S02]  /*0da0*/  IMAD R5, R21, R14.reuse, R5 ;  /* 0x0000000e15057224 */ /* 0x080fe400078e0205 */
[----:B------:R-:W-:Y:S01]  /*0db0*/  IMAD.WIDE.U32 R14, R20, R14, R22 ;  /* 0x0000000e140e7225 */ /* 0x000fe200078e0016 */
[----:B------:R-:W2:Y:S04]  /*0dc0*/  LDG.E.64 R12, desc[UR4][R12.64] ;  /* 0x000000040c0c7981 */ /* 0x000ea8000c1e1b00 */
[----:B------:R-:W2:Y:S01]  /*0dd0*/  LDG.E.64 R20, desc[UR4][R6.64+0x8] ;  /* 0x0000080406147981 */ /* 0x000ea2000c1e1b00 */
[----:B------:R-:W-:Y:S02]  /*0de0*/  IADD3 R23, PT, PT, R15, R5, RZ ;  /* 0x000000050f177210 */ /* 0x000fe40007ffe0ff */
[----:B------:R-:W-:Y:S01]  /*0df0*/  IADD3 R15, PT, PT, R4, 0x6800, RZ ;  /* 0x00006800040f7810 */ /* 0x000fe20007ffe0ff */
[----:B-----5:R-:W-:Y:S01]  /*0e00*/  IMAD R5, R19, R26, RZ ;  /* 0x0000001a13057224 */ /* 0x020fe200078e02ff */
[----:B------:R-:W-:-:S03]  /*0e10*/  MOV R22, R14 ;  /* 0x0000000e00167202 */ /* 0x000fc60000000f00 */
[----:B------:R-:W-:-:S04]  /*0e20*/  IMAD.WIDE.U32 R14, R15, 0x8, R8 ;  /* 0x000000080f0e7825 */ /* 0x000fc800078e0008 */
[-C--:B------:R-:W-:Y:S02]  /*0e30*/  IMAD R5, R27, R18.reuse, R5 ;  /* 0x000000121b057224 */ /* 0x080fe400078e0205 */
[----:B------:R-:W-:Y:S01]  /*0e40*/  IMAD.WIDE.U32 R18, R26, R18, R22 ;  /* 0x000000121a127225 */ /* 0x000fe200078e0016 */
[----:B------:R-:W4:Y:S04]  /*0e50*/  LDG.E.64 R14, desc[UR4][R14.64] ;  /* 0x000000040e0e7981 */ /* 0x000f28000c1e1b00 */
[----:B------:R-:W4:Y:S01]  /*0e60*/  LDG.E.64 R22, desc[UR4][R6.64+0x10] ;  /* 0x0000100406167981 */ /* 0x000f22000c1e1b00 */
[----:B------:R-:W-:Y:S02]  /*0e70*/  IADD3 R25, PT, PT, R19, R5, RZ ;  /* 0x0000000513197210 */ /* 0x000fe40007ffe0ff */
[----:B------:R-:W-:Y:S01]  /*0e80*/  IADD3 R19, PT, PT, R4, 0x6c00, RZ ;  /* 0x00006c0004137810 */ /* 0x000fe20007ffe0ff */
[----:B---3--:R-:W-:Y:S01]  /*0e90*/  IMAD R5, R17, R10, RZ ;  /* 0x0000000a11057224 */ /* 0x008fe200078e02ff */
[----:B------:R-:W-:-:S03]  /*0ea0*/  MOV R24, R18 ;  /* 0x0000001200187202 */ /* 0x000fc60000000f00 */
[----:B------:R-:W-:-:S04]  /*0eb0*/  IMAD.WIDE.U32 R18, R19, 0x8, R8 ;  /* 0x0000000813127825 */ /* 0x000fc800078e0008 */
[-C--:B------:R-:W-:Y:S02]  /*0ec0*/  IMAD R5, R11, R16.reuse, R5 ;  /* 0x000000100b057224 */ /* 0x080fe400078e0205 */
[----:B------:R-:W-:Y:S01]  /*0ed0*/  IMAD.WIDE.U32 R10, R10, R16, R24 ;  /* 0x000000100a0a7225 */ /* 0x000fe200078e0018 */
[----:B------:R-:W3:Y:S04]  /*0ee0*/  LDG.E.64 R18, desc[UR4][R18.64] ;  /* 0x0000000412127981 */ /* 0x000ee8000c1e1b00 */
[----:B------:R-:W3:Y:S01]  /*0ef0*/  LDG.E.64 R16, desc[UR4][R6.64+0x18] ;  /* 0x0000180406107981 */ /* 0x000ee2000c1e1b00 */
[----:B------:R-:W-:Y:S01]  /*0f00*/  IADD3 R11, PT, PT, R11, R5, RZ ;  /* 0x000000050b0b7210 */ /* 0x000fe20007ffe0ff */
[----:B--2---:R-:W-:Y:S01]  /*0f10*/  IMAD R5, R13, R20, RZ ;  /* 0x000000140d057224 */ /* 0x004fe200078e02ff */
[----:B------:R-:W-:-:S03]  /*0f20*/  IADD3 R13, PT, PT, R4, 0x7000, RZ ;  /* 0x00007000040d7810 */ /* 0x000fc60007ffe0ff */
[-C--:B------:R-:W-:Y:S02]  /*0f30*/  IMAD R5, R21, R12.reuse, R5 ;  /* 0x0000000c15057224 */ /* 0x080fe400078e0205 */
[----:B------:R-:W-:Y:S02]  /*0f40*/  IMAD.WIDE.U32 R20, R20, R12, R10 ;  /* 0x0000000c14147225 */ /* 0x000fe400078e000a */
[----:B------:R-:W2:Y:S02]  /*0f50*/  LDG.E.64 R10, desc[UR4][R6.64+0x20] ;  /* 0x00002004060a7981 */ /* 0x000ea4000c1e1b00 */
[----:B------:R-:W-:Y:S01]  /*0f60*/  IMAD.WIDE.U32 R12, R13, 0x8, R8 ;  /* 0x000000080d0c7825 */ /* 0x000fe200078e0008 */
[----:B------:R-:W-:Y:S02]  /*0f70*/  IADD3 R21, PT, PT, R21, R5, RZ ;  /* 0x0000000515157210 */ /* 0x000fe40007ffe0ff */
[----:B------:R-:W-:-:S03]  /*0f80*/  IADD3 R5, PT, PT, R4, 0x7400, RZ ;  /* 0x0000740004057810 */ /* 0x000fc60007ffe0ff */
[----:B------:R-:W2:Y:S01]  /*0f90*/  LDG.E.64 R12, desc[UR4][R12.64] ;  /* 0x000000040c0c7981 */ /* 0x000ea2000c1e1b00 */
[----:B----4-:R-:W-:Y:S02]  /*0fa0*/  IMAD R15, R15, R22, RZ ;  /* 0x000000160f0f7224 */ /* 0x010fe400078e02ff */
[-C--:B------:R-:W-:Y:S02]  /*0fb0*/  IMAD.WIDE.U32 R24, R22, R14.reuse, R20 ;  /* 0x0000000e16187225 */ /* 0x080fe400078e0014 */
[----:B------:R-:W4:Y:S02]  /*0fc0*/  LDG.E.64 R20, desc[UR4][R6.64+0x28] ;  /* 0x0000280406147981 */ /* 0x000f24000c1e1b00 */
[----:B------:R-:W-:Y:S02]  /*0fd0*/  IMAD R15, R23, R14, R15 ;  /* 0x0000000e170f7224 */ /* 0x000fe400078e020f */
[----:B------:R-:W-:-:S03]  /*0fe0*/  IMAD.WIDE.U32 R22, R5, 0x8, R8 ;  /* 0x0000000805167825 */ /* 0x000fc600078e0008 */
[----:B------:R-:W-:Y:S02]  /*0ff0*/  IADD3 R25, PT, PT, R25, R15, RZ ;  /* 0x0000000f19197210 */ /* 0x000fe40007ffe0ff */
[----:B------:R-:W-:Y:S01]  /*1000*/  IADD3 R15, PT, PT, R4, 0x7800, RZ ;  /* 0x00007800040f7810 */ /* 0x000fe20007ffe0ff */
[----:B------:R-:W4:Y:S04]  /*1010*/  LDG.E.64 R22, desc[UR4][R22.64] ;  /* 0x0000000416167981 */ /* 0x000f28000c1e1b00 */
[----:B------:R-:W-:-:S04]  /*1020*/  IMAD.WIDE.U32 R14, R15, 0x8, R8 ;  /* 0x000000080f0e7825 */ /* 0x000fc800078e0008 */
[----:B---3--:R-:W-:Y:S02]  /*1030*/  IMAD R5, R19, R16, RZ ;  /* 0x0000001013057224 */ /* 0x008fe400078e02ff */
[----:B------:R-:W3:Y:S02]  /*1040*/  LDG.E.64 R14, desc[UR4][R14.64] ;  /* 0x000000040e0e7981 */ /* 0x000ee4000c1e1b00 */
[-C--:B------:R-:W-:Y:S02]  /*1050*/  IMAD R5, R17, R18.reuse, R5 ;  /* 0x0000001211057224 */ /* 0x080fe400078e0205 */
[----:B------:R-:W-:Y:S01]  /*1060*/  IMAD.WIDE.U32 R16, R16, R18, R24 ;  /* 0x0000001210107225 */ /* 0x000fe200078e0018 */
[----:B------:R-:W-:Y:S01]  /*1070*/  IADD3 R25, PT, PT, R4, 0x7c00, RZ ;  /* 0x00007c0004197810 */ /* 0x000fe20007ffe0ff */
[----:B------:R-:W3:Y:S04]  /*1080*/  LDG.E.64 R18, desc[UR4][R6.64+0x30] ;  /* 0x0000300406127981 */ /* 0x000ee8000c1e1b00 */
[----:B------:R-:W-:-:S02]  /*1090*/  IMAD.WIDE.U32 R8, R25, 0x8, R8 ;  /* 0x0000000819087825 */ /* 0x000fc400078e0008 */
[----:B------:R-:W5:Y:S04]  /*10a0*/  LDG.E.64 R24, desc[UR4][R6.64+0x38] ;  /* 0x0000380406187981 */ /* 0x000f68000c1e1b00 */
[----:B------:R-:W5:Y:S01]  /*10b0*/  LDG.E.64 R8, desc[UR4][R8.64] ;  /* 0x0000000408087981 */ /* 0x000f62000c1e1b00 */
[----:B------:R-:W-:Y:S02]  /*10c0*/  IADD3 R17, PT, PT, R17, R5, RZ ;  /* 0x0000000511117210 */ /* 0x000fe40007ffe0ff */
[----:B------:R-:W-:-:S04]  /*10d0*/  IADD3 R2, PT, PT, R2, 0x20, RZ ;  /* 0x0000002002027810 */ /* 0x000fc80007ffe0ff */
[----:B------:R-:W-:Y:S01]  /*10e0*/  ISETP.NE.AND P0, PT, R2, 0x400, PT ;  /* 0x000004000200780c */ /* 0x000fe20003f05270 */
[----:B--2---:R-:W-:-:S04]  /*10f0*/  IMAD R5, R13, R10, RZ ;  /* 0x0000000a0d057224 */ /* 0x004fc800078e02ff */
[-C--:B------:R-:W-:Y:S02]  /*1100*/  IMAD R5, R11, R12.reuse, R5 ;  /* 0x0000000c0b057224 */ /* 0x080fe400078e0205 */
[----:B------:R-:W-:-:S05]  /*1110*/  IMAD.WIDE.U32 R10, R10, R12, R16 ;  /* 0x0000000c0a0a7225 */ /* 0x000fca00078e0010 */
[----:B------:R-:W-:Y:S01]  /*1120*/  IADD3 R11, PT, PT, R11, R5, RZ ;  /* 0x000000050b0b7210 */ /* 0x000fe20007ffe0ff */
[----:B----4-:R-:W-:-:S04]  /*1130*/  IMAD R5, R23, R20, RZ ;  /* 0x0000001417057224 */ /* 0x010fc800078e02ff */
[-C--:B------:R-:W-:Y:S02]  /*1140*/  IMAD R5, R21, R22.reuse, R5 ;  /* 0x0000001615057224 */ /* 0x080fe400078e0205 */
[----:B------:R-:W-:-:S05]  /*1150*/  IMAD.WIDE.U32 R20, R20, R22, R10 ;  /* 0x0000001614147225 */ /* 0x000fca00078e000a */
[----:B------:R-:W-:Y:S01]  /*1160*/  IADD3 R21, PT, PT, R21, R5, RZ ;  /* 0x0000000515157210 */ /* 0x000fe20007ffe0ff */
[----:B---3--:R-:W-:-:S04]  /*1170*/  IMAD R5, R15, R18, RZ ;  /* 0x000000120f057224 */ /* 0x008fc800078e02ff */
[-C--:B------:R-:W-:Y:S02]  /*1180*/  IMAD R5, R19, R14.reuse, R5 ;  /* 0x0000000e13057224 */ /* 0x080fe400078e0205 */
[----:B------:R-:W-:-:S04]  /*1190*/  IMAD.WIDE.U32 R14, R18, R14, R20 ;  /* 0x0000000e120e7225 */ /* 0x000fc800078e0014 */
[----:B-----5:R-:W-:Y:S01]  /*11a0*/  IMAD R7, R9, R24, RZ ;  /* 0x0000001809077224 */ /* 0x020fe200078e02ff */
[----:B------:R-:W-:-:S03]  /*11b0*/  IADD3 R15, PT, PT, R15, R5, RZ ;  /* 0x000000050f0f7210 */ /* 0x000fc60007ffe0ff */
[-C--:B------:R-:W-:Y:S02]  /*11c0*/  IMAD R7, R25, R8.reuse, R7 ;  /* 0x0000000819077224 */ /* 0x080fe400078e0207 */
[----:B------:R-:W-:-:S05]  /*11d0*/  IMAD.WIDE.U32 R14, R24, R8, R14 ;  /* 0x00000008180e7225 */ /* 0x000fca00078e000e */
[----:B------:R-:W-:Y:S01]  /*11e0*/  IADD3 R15, PT, PT, R15, R7, RZ ;  /* 0x000000070f0f7210 */ /* 0x000fe20007ffe0ff */
[----:B------:R-:W-:Y:S06]  /*11f0*/  @P0 BRA `(.L_x_2) ;  /* 0xffffffec00c00947 */ /* 0x000fec000383ffff */
[----:B------:R-:W0:Y:S01]  /*1200*/  LDC.64 R4, c[0x0][0x390] ;  /* 0x0000e400ff047b82 */ /* 0x000e220000000a00 */
[----:B------:R-:W-:-:S05]  /*1210*/  LEA R3, R0, R3, 0xa ;  /* 0x0000000300037211 */ /* 0x000fca00078e50ff */
[----:B0-----:R-:W-:-:S05]  /*1220*/  IMAD.WIDE.U32 R2, R3, 0x8, R4 ;  /* 0x0000000803027825 */ /* 0x001fca00078e0004 */
[----:B------:R-:W-:Y:S01]  /*1230*/  STG.E.64 desc[UR4][R2.64], R14 ;  /* 0x0000000e02007986 */ /* 0x000fe2000c101b04 */
[----:B------:R-:W-:Y:S05]  /*1240*/  EXIT ;  /* 0x000000000000794d */ /* 0x000fea0003800000 */
.L_x_3:
        /* <DEDUP_REMOVED lines=11> */
.L_x_5:


//--------------------- .nv.shared._Z7kernel2PKmS0_Pm --------------------------
	.section	.nv.shared._Z7kernel2PKmS0_Pm,"aw",@nobits
	.sectionflags	@""
	.align	8
.nv.shared._Z7kernel2PKmS0_Pm:
	.zero		17408


//--------------------- .nv.shared.reserved.0     --------------------------
	.section	.nv.shared.reserved.0,"aw",@nobits
	.weak		__nv_reservedSMEM_offset_0_alias
	.size		__nv_reservedSMEM_offset_0_alias, 0, 64
	.other		__nv_reservedSMEM_offset_0_alias,@"STO_CUDA_RESERVED_SHARED STV_DEFAULT"
__nv_reservedSMEM_offset_0_alias:
	.zero		0
	.zero		64


//--------------------- .nv.constant0._Z7kernel2PKmS0_Pm --------------------------
	.section	.nv.constant0._Z7kernel2PKmS0_Pm,"a",@progbits
	.sectionflags	@""
	.align	4
.nv.constant0._Z7kernel2PKmS0_Pm:
	.zero		920


//--------------------- .nv.constant0._Z7kernel1PKmS0_Pm --------------------------
	.section	.nv.constant0._Z7kernel1PKmS0_Pm,"a",@progbits
	.sectionflags	@""
	.align	4
.nv.constant0._Z7kernel1PKmS0_Pm:
	.zero		920


//--------------------- SYMBOLS --------------------------

	.type		.nv.reservedSmem.offset0,@object
	.size		.nv.reservedSmem.offset0,0x4
	.type		.nv.reservedSmem.cap,@object
	.size		.nv.reservedSmem.cap,0x4
